// auto-generated by cutlass_sweep.gemm — config: {"arch": "sm_90", "cluster_m": 1, "cluster_n": 1, "dtype": "bf16", "dtype_b": "bf16", "layout": "nt", "stages": 0, "tile_k": 64, "tile_m": 128, "tile_n": 64}
#include "cutlass/cutlass.h"
#include "cutlass/gemm/collective/collective_builder.hpp"
#include "cutlass/gemm/device/gemm_universal_adapter.h"
#include "cutlass/gemm/kernel/gemm_universal.hpp"
#include "cutlass/epilogue/collective/collective_builder.hpp"

using ElemA = cutlass::bfloat16_t;
using ElemB = cutlass::bfloat16_t;
using ElemCD = cutlass::bfloat16_t;
using Acc  = float;
using TileShape    = cute::Shape<cute::_128, cute::_64, cute::_64>;
using ClusterShape = cute::Shape<cute::_1, cute::_1, cute::_1>;

using CollectiveEpilogue = typename cutlass::epilogue::collective::CollectiveBuilder<
    cutlass::arch::Sm90, cutlass::arch::OpClassTensorOp,
    TileShape, ClusterShape,
    cutlass::epilogue::collective::EpilogueTileAuto,
    Acc, Acc,
    ElemCD, cutlass::layout::RowMajor, 128 / cutlass::sizeof_bits<ElemCD>::value,
    ElemCD, cutlass::layout::RowMajor, 128 / cutlass::sizeof_bits<ElemCD>::value,
    cutlass::epilogue::collective::EpilogueScheduleAuto
  >::CollectiveOp;

using CollectiveMainloop = typename cutlass::gemm::collective::CollectiveBuilder<
    cutlass::arch::Sm90, cutlass::arch::OpClassTensorOp,
    ElemA, cutlass::layout::RowMajor, 128 / cutlass::sizeof_bits<ElemA>::value,
    ElemB, cutlass::layout::ColumnMajor, 128 / cutlass::sizeof_bits<ElemB>::value,
    Acc,
    TileShape, ClusterShape,
    cutlass::gemm::collective::StageCountAutoCarveout<static_cast<int>(sizeof(typename CollectiveEpilogue::SharedStorage))>,
    cutlass::gemm::collective::KernelScheduleAuto
  >::CollectiveOp;

using GemmKernel = cutlass::gemm::kernel::GemmUniversal<
    cute::Shape<int,int,int,int>,
    CollectiveMainloop,
    CollectiveEpilogue
>;
using Gemm = cutlass::gemm::device::GemmUniversalAdapter<GemmKernel>;

// Force the device kernel symbol into the cubin without needing a host main.
auto* _anchor = &cutlass::device_kernel<GemmKernel>;


// ===== COMPILED SASS (sm_90a) =====

	.target	sm_90a

	.elftype	@"ET_EXEC"


//--------------------- .note.nv.tkinfo           --------------------------
	.section	.note.nv.tkinfo,"",@"SHT_NOTE"
	.sectionflags	@"SHF_NOTE_NV_TKINFO"
	.tkinfo
        /*0018*/ 	.word	0x00000002
        /*0030*/ 	.string	""
        /*0030*/ 	.string	"ptxas"
        /*0030*/ 	.string	"Cuda compilation tools, release 13.0, V13.0.88"
        /*0030*/ 	.string	"Build cuda_13.0.r13.0/compiler.36424714_0"
        /*0030*/ 	.string	"-arch sm_90a -m 64 "



//--------------------- .note.nv.cuinfo           --------------------------
	.section	.note.nv.cuinfo,"",@"SHT_NOTE"
	.sectionflags	@"SHF_NOTE_NV_CUINFO"
        /*0018*/ 	.short	0x0002
        /*001a*/ 	.short	0x005a
        /*001c*/ 	.short	0x0082
	.zero		2


//--------------------- .nv.info                  --------------------------
	.section	.nv.info,"",@"SHT_CUDA_INFO"
	.align	4


	//----- nvinfo : EIATTR_REGCOUNT
	.align		4
        /*0000*/ 	.byte	0x04, 0x2f
        /*0002*/ 	.short	(.L_15 - .L_14)
	.align		4
.L_14:
        /*0004*/ 	.word	index@(_ZN7cutlass13device_kernelINS_4gemm6kernel13GemmUniversalIN4cute5tupleIJiiiiEEENS1_10collective13CollectiveMmaINS1_34MainloopSm90TmaGmmaWarpSpecializedILi9ENS5_IJNS4_1CILi1EEESB_SB_EEENS1_35KernelTmaWarpSpecializedCooperativeEEENS5_IJNSA_ILi128EEENSA_ILi64EEESG_EEENS_10bfloat16_tENS5_IJlSB_lEEESI_SJ_NS4_8TiledMMAINS4_8MMA_AtomIJNS4_4SM904GMMA27MMA_64x64x16_F32BF16BF16_SSILNSN_5MajorE0ELSP_0ELNSN_7ScaleInE1ELSQ_1EEEEEENS4_6LayoutINS5_IJNSA_ILi2EEESB_SB_EEENS5_IJSB_NSA_ILi0EEESW_EEEEENS5_IJNS4_10UnderscoreESZ_SZ_EEEEENS4_13SM90_TMA_LOADENS4_14ComposedLayoutINS4_7SwizzleILi3ELi4ELi3EEENS4_18smem_ptr_flag_bitsILi16EEENST_INS5_IJNSA_ILi8EEESG_EEENS5_IJSG_SB_EEEEEEEvNS4_8identityES12_S1C_vS1D_EENS_8epilogue10collective6detail29Sm90TmaWarpSpecializedAdapterINS1G_15DefaultEpilogueISI_SJ_SJ_NS1F_6thread17LinearCombinationISI_Li1EffLNS1K_9ScaleType4KindE0ELNS_15FloatRoundStyleE2ESI_EENS1_15EpilogueDefaultEEEEEvvEEEEvNT_6ParamsE)
        /*0008*/ 	.word	0x000000a8


	//----- nvinfo : EIATTR_FRAME_SIZE
	.align		4
.L_15:
        /*000c*/ 	.byte	0x04, 0x11
        /*000e*/ 	.short	(.L_17 - .L_16)
	.align		4
.L_16:
        /*0010*/ 	.word	index@(_ZN7cutlass13device_kernelINS_4gemm6kernel13GemmUniversalIN4cute5tupleIJiiiiEEENS1_10collective13CollectiveMmaINS1_34MainloopSm90TmaGmmaWarpSpecializedILi9ENS5_IJNS4_1CILi1EEESB_SB_EEENS1_35KernelTmaWarpSpecializedCooperativeEEENS5_IJNSA_ILi128EEENSA_ILi64EEESG_EEENS_10bfloat16_tENS5_IJlSB_lEEESI_SJ_NS4_8TiledMMAINS4_8MMA_AtomIJNS4_4SM904GMMA27MMA_64x64x16_F32BF16BF16_SSILNSN_5MajorE0ELSP_0ELNSN_7ScaleInE1ELSQ_1EEEEEENS4_6LayoutINS5_IJNSA_ILi2EEESB_SB_EEENS5_IJSB_NSA_ILi0EEESW_EEEEENS5_IJNS4_10UnderscoreESZ_SZ_EEEEENS4_13SM90_TMA_LOADENS4_14ComposedLayoutINS4_7SwizzleILi3ELi4ELi3EEENS4_18smem_ptr_flag_bitsILi16EEENST_INS5_IJNSA_ILi8EEESG_EEENS5_IJSG_SB_EEEEEEEvNS4_8identityES12_S1C_vS1D_EENS_8epilogue10collective6detail29Sm90TmaWarpSpecializedAdapterINS1G_15DefaultEpilogueISI_SJ_SJ_NS1F_6thread17LinearCombinationISI_Li1EffLNS1K_9ScaleType4KindE0ELNS_15FloatRoundStyleE2ESI_EENS1_15EpilogueDefaultEEEEEvvEEEEvNT_6ParamsE)
        /*0014*/ 	.word	0x00000000


	//----- nvinfo : EIATTR_MIN_STACK_SIZE
	.align		4
.L_17:
        /*0018*/ 	.byte	0x04, 0x12
        /*001a*/ 	.short	(.L_19 - .L_18)
	.align		4
.L_18:
        /*001c*/ 	.word	index@(_ZN7cutlass13device_kernelINS_4gemm6kernel13GemmUniversalIN4cute5tupleIJiiiiEEENS1_10collective13CollectiveMmaINS1_34MainloopSm90TmaGmmaWarpSpecializedILi9ENS5_IJNS4_1CILi1EEESB_SB_EEENS1_35KernelTmaWarpSpecializedCooperativeEEENS5_IJNSA_ILi128EEENSA_ILi64EEESG_EEENS_10bfloat16_tENS5_IJlSB_lEEESI_SJ_NS4_8TiledMMAINS4_8MMA_AtomIJNS4_4SM904GMMA27MMA_64x64x16_F32BF16BF16_SSILNSN_5MajorE0ELSP_0ELNSN_7ScaleInE1ELSQ_1EEEEEENS4_6LayoutINS5_IJNSA_ILi2EEESB_SB_EEENS5_IJSB_NSA_ILi0EEESW_EEEEENS5_IJNS4_10UnderscoreESZ_SZ_EEEEENS4_13SM90_TMA_LOADENS4_14ComposedLayoutINS4_7SwizzleILi3ELi4ELi3EEENS4_18smem_ptr_flag_bitsILi16EEENST_INS5_IJNSA_ILi8EEESG_EEENS5_IJSG_SB_EEEEEEEvNS4_8identityES12_S1C_vS1D_EENS_8epilogue10collective6detail29Sm90TmaWarpSpecializedAdapterINS1G_15DefaultEpilogueISI_SJ_SJ_NS1F_6thread17LinearCombinationISI_Li1EffLNS1K_9ScaleType4KindE0ELNS_15FloatRoundStyleE2ESI_EENS1_15EpilogueDefaultEEEEEvvEEEEvNT_6ParamsE)
        /*0020*/ 	.word	0x00000000
.L_19:


//--------------------- .nv.compat                --------------------------
	.section	.nv.compat,"",@"SHT_CUDA_COMPAT_INFO"
	.align	4
        /*0000*/ 	.byte	0x02, 0x09, 0x01, 0x00, 0x02, 0x02, 0x04, 0x00, 0x02, 0x05, 0x05, 0x00, 0x03, 0x07, 0x01, 0x01
        /*0010*/ 	.byte	0x02, 0x03, 0x01, 0x00, 0x02, 0x06, 0x01, 0x00, 0x04, 0x0b, 0x08, 0x00, 0x00, 0x00, 0x00, 0x00
        /*0020*/ 	.byte	0x00, 0x00, 0x00, 0x00


//--------------------- .nv.info._ZN7cutlass13device_kernelINS_4gemm6kernel13GemmUniversalIN4cute5tupleIJiiiiEEENS1_10collective13CollectiveMmaINS1_34MainloopSm90TmaGmmaWarpSpecializedILi9ENS5_IJNS4_1CILi1EEESB_SB_EEENS1_35KernelTmaWarpSpecializedCooperativeEEENS5_IJNSA_ILi128EEENSA_ILi64EEESG_EEENS_10bfloat16_tENS5_IJlSB_lEEESI_SJ_NS4_8TiledMMAINS4_8MMA_AtomIJNS4_4SM904GMMA27MMA_64x64x16_F32BF16BF16_SSILNSN_5MajorE0ELSP_0ELNSN_7ScaleInE1ELSQ_1EEEEEENS4_6LayoutINS5_IJNSA_ILi2EEESB_SB_EEENS5_IJSB_NSA_ILi0EEESW_EEEEENS5_IJNS4_10UnderscoreESZ_SZ_EEEEENS4_13SM90_TMA_LOADENS4_14ComposedLayoutINS4_7SwizzleILi3ELi4ELi3EEENS4_18smem_ptr_flag_bitsILi16EEENST_INS5_IJNSA_ILi8EEESG_EEENS5_IJSG_SB_EEEEEEEvNS4_8identityES12_S1C_vS1D_EENS_8epilogue10collective6detail29Sm90TmaWarpSpecializedAdapterINS1G_15DefaultEpilogueISI_SJ_SJ_NS1F_6thread17LinearCombinationISI_Li1EffLNS1K_9ScaleType4KindE0ELNS_15FloatRoundStyleE2ESI_EENS1_15EpilogueDefaultEEEEEvvEEEEvNT_6ParamsE --------------------------
	.section	.nv.info._ZN7cutlass13device_kernelINS_4gemm6kernel13GemmUniversalIN4cute5tupleIJiiiiEEENS1_10collective13CollectiveMmaINS1_34MainloopSm90TmaGmmaWarpSpecializedILi9ENS5_IJNS4_1CILi1EEESB_SB_EEENS1_35KernelTmaWarpSpecializedCooperativeEEENS5_IJNSA_ILi128EEENSA_ILi64EEESG_EEENS_10bfloat16_tENS5_IJlSB_lEEESI_SJ_NS4_8TiledMMAINS4_8MMA_AtomIJNS4_4SM904GMMA27MMA_64x64x16_F32BF16BF16_SSILNSN_5MajorE0ELSP_0ELNSN_7ScaleInE1ELSQ_1EEEEEENS4_6LayoutINS5_IJNSA_ILi2EEESB_SB_EEENS5_IJSB_NSA_ILi0EEESW_EEEEENS5_IJNS4_10UnderscoreESZ_SZ_EEEEENS4_13SM90_TMA_LOADENS4_14ComposedLayoutINS4_7SwizzleILi3ELi4ELi3EEENS4_18smem_ptr_flag_bitsILi16EEENST_INS5_IJNSA_ILi8EEESG_EEENS5_IJSG_SB_EEEEEEEvNS4_8identityES12_S1C_vS1D_EENS_8epilogue10collective6detail29Sm90TmaWarpSpecializedAdapterINS1G_15DefaultEpilogueISI_SJ_SJ_NS1F_6thread17LinearCombinationISI_Li1EffLNS1K_9ScaleType4KindE0ELNS_15FloatRoundStyleE2ESI_EENS1_15EpilogueDefaultEEEEEvvEEEEvNT_6ParamsE,"",@"SHT_CUDA_INFO"
	.sectionflags	@""
	.align	4


	//----- nvinfo : EIATTR_CUDA_API_VERSION
	.align		4
        /*0000*/ 	.byte	0x04, 0x37
        /*0002*/ 	.short	(.L_21 - .L_20)
.L_20:
        /*0004*/ 	.word	0x00000082


	//----- nvinfo : EIATTR_KPARAM_INFO
	.align		4
.L_21:
        /*0008*/ 	.byte	0x04, 0x17
        /*000a*/ 	.short	(.L_23 - .L_22)
.L_22:
        /*000c*/ 	.word	0x00000000
        /*0010*/ 	.short	0x0000
        /*0012*/ 	.short	0x0070
        /*0014*/ 	.byte	0x00, 0xf0, 0x01, 0x10


	//----- nvinfo : EIATTR_SPARSE_MMA_MASK
	.align		4
.L_23:
        /*0018*/ 	.byte	0x03, 0x50
        /*001a*/ 	.short	0x0000


	//----- nvinfo : EIATTR_MAXREG_COUNT
	.align		4
        /*001c*/ 	.byte	0x03, 0x1b
        /*001e*/ 	.short	0x00a8


	//----- nvinfo : EIATTR_NUM_BARRIERS
	.align		4
        /*0020*/ 	.byte	0x02, 0x4c
        /*0022*/ 	.byte	0x01
	.zero		1


	//----- nvinfo : EIATTR_EXTERNS
	.align		4
        /*0024*/ 	.byte	0x04, 0x0f
        /*0026*/ 	.short	(.L_25 - .L_24)


	//   ....[0]....
	.align		4
.L_24:
        /*0028*/ 	.word	index@(__assertfail)


	//----- nvinfo : EIATTR_MERCURY_ISA_VERSION
	.align		4
.L_25:
        /*002c*/ 	.byte	0x03, 0x5f
        /*002e*/ 	.short	0x0101


	//----- nvinfo : EIATTR_INT_WARP_WIDE_INSTR_OFFSETS
	.align		4
        /*0030*/ 	.byte	0x04, 0x31
        /*0032*/ 	.short	(.L_27 - .L_26)


	//   ....[0]....
.L_26:
        /*0034*/ 	.word	0x00000480


	//   ....[1]....
        /*0038*/ 	.word	0x000004b0


	//   ....[2]....
        /*003c*/ 	.word	0x00000590


	//----- nvinfo : EIATTR_COOP_GROUP_MASK_REGIDS
	.align		4
.L_27:
        /*0040*/ 	.byte	0x04, 0x29
        /*0042*/ 	.short	(.L_29 - .L_28)


	//   ....[0]....
.L_28:
        /*0044*/ 	.word	0xffffffff


	//   ....[1]....
        /*0048*/ 	.word	0xffffffff


	//   ....[2]....
        /*004c*/ 	.word	0xffffffff


	//   ....[3]....
        /*0050*/ 	.word	0xffffffff


	//   ....[4]....
        /*0054*/ 	.word	0xffffffff


	//----- nvinfo : EIATTR_COOP_GROUP_INSTR_OFFSETS
	.align		4
.L_29:
        /*0058*/ 	.byte	0x04, 0x28
        /*005a*/ 	.short	(.L_31 - .L_30)


	//   ....[0]....
.L_30:
        /*005c*/ 	.word	0x00000060


	//   ....[1]....
        /*0060*/ 	.word	0x00000070


	//   ....[2]....
        /*0064*/ 	.word	0x00000130


	//   ....[3]....
        /*0068*/ 	.word	0x00000390


	//   ....[4]....
        /*006c*/ 	.word	0x00001040


	//----- nvinfo : EIATTR_REG_RECONFIG
	.align		4
.L_31:
        /*0070*/ 	.byte	0x01, 0x54
	.zero		2


	//----- nvinfo : EIATTR_SYSCALL_OFFSETS
	.align		4
        /*0074*/ 	.byte	0x04, 0x46
        /*0076*/ 	.short	(.L_33 - .L_32)


	//   ....[0]....
.L_32:
        /*0078*/ 	.word	0x00001200


	//----- nvinfo : EIATTR_MBARRIER_INSTR_OFFSETS
	.align		4
.L_33:
        /*007c*/ 	.byte	0x04, 0x39
        /*007e*/ 	.short	(.L_35 - .L_34)


	//   ....[0]....
.L_34:
        /*0080*/ 	.word	0x00000250
        /*0084*/ 	.word	0x000000ff
        /*0088*/ 	.word	0x00000000
        /*008c*/ 	.short	0x0100
        /*008e*/ 	.byte	0x08
	.zero		1


	//   ....[1]....
        /*0090*/ 	.word	0x00000260
        /*0094*/ 	.word	0x000000ff
        /*0098*/ 	.word	0x00000048
        /*009c*/ 	.short	0x0100
        /*009e*/ 	.byte	0x08
	.zero		1


	//   ....[2]....
        /*00a0*/ 	.word	0x00000270
        /*00a4*/ 	.word	0x000000ff
        /*00a8*/ 	.word	0x00000008
        /*00ac*/ 	.short	0x0100
        /*00ae*/ 	.byte	0x08
	.zero		1


	//   ....[3]....
        /*00b0*/ 	.word	0x00000280
        /*00b4*/ 	.word	0x000000ff
        /*00b8*/ 	.word	0x00000050
        /*00bc*/ 	.short	0x0100
        /*00be*/ 	.byte	0x08
	.zero		1


	//   ....[4]....
        /*00c0*/ 	.word	0x00000290
        /*00c4*/ 	.word	0x000000ff
        /*00c8*/ 	.word	0x00000010
        /*00cc*/ 	.short	0x0100
        /*00ce*/ 	.byte	0x08
	.zero		1


	//   ....[5]....
        /*00d0*/ 	.word	0x000002a0
        /*00d4*/ 	.word	0x000000ff
        /*00d8*/ 	.word	0x00000058
        /*00dc*/ 	.short	0x0100
        /*00de*/ 	.byte	0x08
	.zero		1


	//   ....[6]....
        /*00e0*/ 	.word	0x000002b0
        /*00e4*/ 	.word	0x000000ff
        /*00e8*/ 	.word	0x00000018
        /*00ec*/ 	.short	0x0100
        /*00ee*/ 	.byte	0x08
	.zero		1


	//   ....[7]....
        /*00f0*/ 	.word	0x000002c0
        /*00f4*/ 	.word	0x000000ff
        /*00f8*/ 	.word	0x00000060
        /*00fc*/ 	.short	0x0100
        /*00fe*/ 	.byte	0x08
	.zero		1


	//   ....[8]....
        /*0100*/ 	.word	0x000002d0
        /*0104*/ 	.word	0x000000ff
        /*0108*/ 	.word	0x00000020
        /*010c*/ 	.short	0x0100
        /*010e*/ 	.byte	0x08
	.zero		1


	//   ....[9]....
        /*0110*/ 	.word	0x000002e0
        /*0114*/ 	.word	0x000000ff
        /*0118*/ 	.word	0x00000068
        /*011c*/ 	.short	0x0100
        /*011e*/ 	.byte	0x08
	.zero		1


	//   ....[10]....
        /*0120*/ 	.word	0x000002f0
        /*0124*/ 	.word	0x000000ff
        /*0128*/ 	.word	0x00000028
        /*012c*/ 	.short	0x0100
        /*012e*/ 	.byte	0x08
	.zero		1


	//   ....[11]....
        /*0130*/ 	.word	0x00000300
        /*0134*/ 	.word	0x000000ff
        /*0138*/ 	.word	0x00000070
        /*013c*/ 	.short	0x0100
        /*013e*/ 	.byte	0x08
	.zero		1


	//   ....[12]....
        /*0140*/ 	.word	0x00000310
        /*0144*/ 	.word	0x000000ff
        /*0148*/ 	.word	0x00000030
        /*014c*/ 	.short	0x0100
        /*014e*/ 	.byte	0x08
	.zero		1


	//   ....[13]....
        /*0150*/ 	.word	0x00000320
        /*0154*/ 	.word	0x000000ff
        /*0158*/ 	.word	0x00000078
        /*015c*/ 	.short	0x0100
        /*015e*/ 	.byte	0x08
	.zero		1


	//   ....[14]....
        /*0160*/ 	.word	0x00000330
        /*0164*/ 	.word	0x000000ff
        /*0168*/ 	.word	0x00000038
        /*016c*/ 	.short	0x0100
        /*016e*/ 	.byte	0x08
	.zero		1


	//   ....[15]....
        /*0170*/ 	.word	0x00000340
        /*0174*/ 	.word	0x000000ff
        /*0178*/ 	.word	0x00000080
        /*017c*/ 	.short	0x0100
        /*017e*/ 	.byte	0x08
	.zero		1


	//   ....[16]....
        /*0180*/ 	.word	0x00000350
        /*0184*/ 	.word	0x000000ff
        /*0188*/ 	.word	0x00000040
        /*018c*/ 	.short	0x0100
        /*018e*/ 	.byte	0x08
	.zero		1


	//   ....[17]....
        /*0190*/ 	.word	0x00000360
        /*0194*/ 	.word	0x000000ff
        /*0198*/ 	.word	0x00000088
        /*019c*/ 	.short	0x0100
        /*019e*/ 	.byte	0x08
	.zero		1


	//   ....[18]....
        /*01a0*/ 	.word	0x00000600
        /*01a4*/ 	.word	0x000000ff
        /*01a8*/ 	.word	0x000000a0
        /*01ac*/ 	.short	0x0100
        /*01ae*/ 	.byte	0x06
	.zero		1


	//   ....[19]....
        /*01b0*/ 	.word	0x00000660
        /*01b4*/ 	.word	0x000000ff
        /*01b8*/ 	.word	0x000000a8
        /*01bc*/ 	.short	0x0100
        /*01be*/ 	.byte	0x06
	.zero		1


	//   ....[20]....
        /*01c0*/ 	.word	0x00001280
        /*01c4*/ 	.word	0x00000003
        /*01c8*/ 	.word	0x00000000
        /*01cc*/ 	.short	0x010a
        /*01ce*/ 	.byte	0x3f
	.zero		1


	//   ....[21]....
        /*01d0*/ 	.word	0x000012c0
        /*01d4*/ 	.word	0x00000003
        /*01d8*/ 	.word	0x00000000
        /*01dc*/ 	.short	0x010a
        /*01de*/ 	.byte	0x3f
	.zero		1


	//   ....[22]....
        /*01e0*/ 	.word	0x00001660
        /*01e4*/ 	.word	0x000000ff
        /*01e8*/ 	.word	0x00000000
        /*01ec*/ 	.short	0x010a
        /*01ee*/ 	.byte	0x08
	.zero		1


	//   ....[23]....
        /*01f0*/ 	.word	0x000016a0
        /*01f4*/ 	.word	0x000000ff
        /*01f8*/ 	.word	0x00000000
        /*01fc*/ 	.short	0x010a
        /*01fe*/ 	.byte	0x08
	.zero		1


	//   ....[24]....
        /*0200*/ 	.word	0x00001900
        /*0204*/ 	.word	0x000000ff
        /*0208*/ 	.word	0x00000000
        /*020c*/ 	.short	0x0101
        /*020e*/ 	.byte	0x08
	.zero		1


	//   ....[25]....
        /*0210*/ 	.word	0x00001b00
        /*0214*/ 	.word	0x000000ff
        /*0218*/ 	.word	0x00000000
        /*021c*/ 	.short	0x0101
        /*021e*/ 	.byte	0x06
	.zero		1


	//   ....[26]....
        /*0220*/ 	.word	0x00005090
        /*0224*/ 	.word	0x0000000e
        /*0228*/ 	.word	0x00000048
        /*022c*/ 	.short	0x010a
        /*022e*/ 	.byte	0x3f
	.zero		1


	//   ....[27]....
        /*0230*/ 	.word	0x00005410
        /*0234*/ 	.word	0x00000006
        /*0238*/ 	.word	0x000000a8
        /*023c*/ 	.short	0x0101
        /*023e*/ 	.byte	0x3f
	.zero		1


	//   ....[28]....
        /*0240*/ 	.word	0x00005b40
        /*0244*/ 	.word	0x00000007
        /*0248*/ 	.word	0x00000000
        /*024c*/ 	.short	0x010a
        /*024e*/ 	.byte	0x3f
	.zero		1


	//   ....[29]....
        /*0250*/ 	.word	0x00005bc0
        /*0254*/ 	.word	0x00000009
        /*0258*/ 	.word	0x00000000
        /*025c*/ 	.short	0x010a
        /*025e*/ 	.byte	0x3f
	.zero		1


	//   ....[30]....
        /*0260*/ 	.word	0x00005c50
        /*0264*/ 	.word	0x00000006
        /*0268*/ 	.word	0x00000000
        /*026c*/ 	.short	0x010a
        /*026e*/ 	.byte	0x3f
	.zero		1


	//   ....[31]....
        /*0270*/ 	.word	0x00005ce0
        /*0274*/ 	.word	0x00000009
        /*0278*/ 	.word	0x00000000
        /*027c*/ 	.short	0x010a
        /*027e*/ 	.byte	0x3f
	.zero		1


	//   ....[32]....
        /*0280*/ 	.word	0x00005d70
        /*0284*/ 	.word	0x00000006
        /*0288*/ 	.word	0x00000000
        /*028c*/ 	.short	0x010a
        /*028e*/ 	.byte	0x3f
	.zero		1


	//   ....[33]....
        /*0290*/ 	.word	0x00005e00
        /*0294*/ 	.word	0x00000009
        /*0298*/ 	.word	0x00000000
        /*029c*/ 	.short	0x010a
        /*029e*/ 	.byte	0x3f
	.zero		1


	//   ....[34]....
        /*02a0*/ 	.word	0x00005e90
        /*02a4*/ 	.word	0x00000006
        /*02a8*/ 	.word	0x00000000
        /*02ac*/ 	.short	0x010a
        /*02ae*/ 	.byte	0x3f
	.zero		1


	//   ....[35]....
        /*02b0*/ 	.word	0x00005f20
        /*02b4*/ 	.word	0x00000009
        /*02b8*/ 	.word	0x00000000
        /*02bc*/ 	.short	0x010a
        /*02be*/ 	.byte	0x3f
	.zero		1


	//   ....[36]....
        /*02c0*/ 	.word	0x00005fb0
        /*02c4*/ 	.word	0x00000003
        /*02c8*/ 	.word	0x00000000
        /*02cc*/ 	.short	0x010a
        /*02ce*/ 	.byte	0x3f
	.zero		1


	//   ....[37]....
        /*02d0*/ 	.word	0x00006010
        /*02d4*/ 	.word	0x00000003
        /*02d8*/ 	.word	0x00000000
        /*02dc*/ 	.short	0x010a
        /*02de*/ 	.byte	0x3f
	.zero		1


	//   ....[38]....
        /*02e0*/ 	.word	0x00006070
        /*02e4*/ 	.word	0x00000004
        /*02e8*/ 	.word	0x00000000
        /*02ec*/ 	.short	0x010a
        /*02ee*/ 	.byte	0x3f
	.zero		1


	//   ....[39]....
        /*02f0*/ 	.word	0x00006140
        /*02f4*/ 	.word	0x0000000e
        /*02f8*/ 	.word	0x00000048
        /*02fc*/ 	.short	0x010a
        /*02fe*/ 	.byte	0x3f
	.zero		1


	//   ....[40]....
        /*0300*/ 	.word	0x00006210
        /*0304*/ 	.word	0x00000007
        /*0308*/ 	.word	0x00000000
        /*030c*/ 	.short	0x010a
        /*030e*/ 	.byte	0x3f
	.zero		1


	//   ....[41]....
        /*0310*/ 	.word	0x00006260
        /*0314*/ 	.word	0x00000009
        /*0318*/ 	.word	0x00000000
        /*031c*/ 	.short	0x010a
        /*031e*/ 	.byte	0x3f
	.zero		1


	//   ....[42]....
        /*0320*/ 	.word	0x000062b0
        /*0324*/ 	.word	0x00000006
        /*0328*/ 	.word	0x00000000
        /*032c*/ 	.short	0x010a
        /*032e*/ 	.byte	0x3f
	.zero		1


	//   ....[43]....
        /*0330*/ 	.word	0x00006300
        /*0334*/ 	.word	0x00000009
        /*0338*/ 	.word	0x00000000
        /*033c*/ 	.short	0x010a
        /*033e*/ 	.byte	0x3f
	.zero		1


	//   ....[44]....
        /*0340*/ 	.word	0x00006350
        /*0344*/ 	.word	0x00000006
        /*0348*/ 	.word	0x00000000
        /*034c*/ 	.short	0x010a
        /*034e*/ 	.byte	0x3f
	.zero		1


	//   ....[45]....
        /*0350*/ 	.word	0x000063a0
        /*0354*/ 	.word	0x00000009
        /*0358*/ 	.word	0x00000000
        /*035c*/ 	.short	0x010a
        /*035e*/ 	.byte	0x3f
	.zero		1


	//   ....[46]....
        /*0360*/ 	.word	0x000063f0
        /*0364*/ 	.word	0x00000006
        /*0368*/ 	.word	0x00000000
        /*036c*/ 	.short	0x010a
        /*036e*/ 	.byte	0x3f
	.zero		1


	//   ....[47]....
        /*0370*/ 	.word	0x00006440
        /*0374*/ 	.word	0x00000009
        /*0378*/ 	.word	0x00000000
        /*037c*/ 	.short	0x010a
        /*037e*/ 	.byte	0x3f
	.zero		1


	//----- nvinfo : EIATTR_NUM_MBARRIERS
	.align		4
.L_35:
        /*0380*/ 	.byte	0x03, 0x38
        /*0382*/ 	.short	0x0014


	//----- nvinfo : EIATTR_EXIT_INSTR_OFFSETS
	.align		4
        /*0384*/ 	.byte	0x04, 0x1c
        /*0386*/ 	.short	(.L_37 - .L_36)


	//   ....[0]....
.L_36:
        /*0388*/ 	.word	0x000006b0


	//   ....[1]....
        /*038c*/ 	.word	0x00000f70


	//   ....[2]....
        /*0390*/ 	.word	0x00004700


	//   ....[3]....
        /*0394*/ 	.word	0x00004d30


	//   ....[4]....
        /*0398*/ 	.word	0x00006000


	//----- nvinfo : EIATTR_MAX_THREADS
	.align		4
.L_37:
        /*039c*/ 	.byte	0x04, 0x05
        /*039e*/ 	.short	(.L_39 - .L_38)
.L_38:
        /*03a0*/ 	.word	0x00000180
        /*03a4*/ 	.word	0x00000001
        /*03a8*/ 	.word	0x00000001


	//----- nvinfo : EIATTR_CRS_STACK_SIZE
	.align		4
.L_39:
        /*03ac*/ 	.byte	0x04, 0x1e
        /*03ae*/ 	.short	(.L_41 - .L_40)
.L_40:
        /*03b0*/ 	.word	0x00000000


	//----- nvinfo : EIATTR_CBANK_PARAM_SIZE
	.align		4
.L_41:
        /*03b4*/ 	.byte	0x03, 0x19
        /*03b6*/ 	.short	0x0470


	//----- nvinfo : EIATTR_PARAM_CBANK
	.align		4
        /*03b8*/ 	.byte	0x04, 0x0a
        /*03ba*/ 	.short	(.L_43 - .L_42)
	.align		4
.L_42:
        /*03bc*/ 	.word	index@(.nv.constant0._ZN7cutlass13device_kernelINS_4gemm6kernel13GemmUniversalIN4cute5tupleIJiiiiEEENS1_10collective13CollectiveMmaINS1_34MainloopSm90TmaGmmaWarpSpecializedILi9ENS5_IJNS4_1CILi1EEESB_SB_EEENS1_35KernelTmaWarpSpecializedCooperativeEEENS5_IJNSA_ILi128EEENSA_ILi64EEESG_EEENS_10bfloat16_tENS5_IJlSB_lEEESI_SJ_NS4_8TiledMMAINS4_8MMA_AtomIJNS4_4SM904GMMA27MMA_64x64x16_F32BF16BF16_SSILNSN_5MajorE0ELSP_0ELNSN_7ScaleInE1ELSQ_1EEEEEENS4_6LayoutINS5_IJNSA_ILi2EEESB_SB_EEENS5_IJSB_NSA_ILi0EEESW_EEEEENS5_IJNS4_10UnderscoreESZ_SZ_EEEEENS4_13SM90_TMA_LOADENS4_14ComposedLayoutINS4_7SwizzleILi3ELi4ELi3EEENS4_18smem_ptr_flag_bitsILi16EEENST_INS5_IJNSA_ILi8EEESG_EEENS5_IJSG_SB_EEEEEEEvNS4_8identityES12_S1C_vS1D_EENS_8epilogue10collective6detail29Sm90TmaWarpSpecializedAdapterINS1G_15DefaultEpilogueISI_SJ_SJ_NS1F_6thread17LinearCombinationISI_Li1EffLNS1K_9ScaleType4KindE0ELNS_15FloatRoundStyleE2ESI_EENS1_15EpilogueDefaultEEEEEvvEEEEvNT_6ParamsE)
        /*03c0*/ 	.short	0x0210
        /*03c2*/ 	.short	0x0470


	//----- nvinfo : EIATTR_SW_WAR
	.align		4
.L_43:
        /*03c4*/ 	.byte	0x04, 0x36
        /*03c6*/ 	.short	(.L_45 - .L_44)
.L_44:
        /*03c8*/ 	.word	0x00000008
.L_45:


//--------------------- .nv.callgraph             --------------------------
	.section	.nv.callgraph,"",@"SHT_CUDA_CALLGRAPH"
	.align	4
	.sectionentsize	8
	.align		4
        /*0000*/ 	.word	0x00000000
	.align		4
        /*0004*/ 	.word	0xffffffff
	.align		4
        /*0008*/ 	.word	index@(_ZN7cutlass13device_kernelINS_4gemm6kernel13GemmUniversalIN4cute5tupleIJiiiiEEENS1_10collective13CollectiveMmaINS1_34MainloopSm90TmaGmmaWarpSpecializedILi9ENS5_IJNS4_1CILi1EEESB_SB_EEENS1_35KernelTmaWarpSpecializedCooperativeEEENS5_IJNSA_ILi128EEENSA_ILi64EEESG_EEENS_10bfloat16_tENS5_IJlSB_lEEESI_SJ_NS4_8TiledMMAINS4_8MMA_AtomIJNS4_4SM904GMMA27MMA_64x64x16_F32BF16BF16_SSILNSN_5MajorE0ELSP_0ELNSN_7ScaleInE1ELSQ_1EEEEEENS4_6LayoutINS5_IJNSA_ILi2EEESB_SB_EEENS5_IJSB_NSA_ILi0EEESW_EEEEENS5_IJNS4_10UnderscoreESZ_SZ_EEEEENS4_13SM90_TMA_LOADENS4_14ComposedLayoutINS4_7SwizzleILi3ELi4ELi3EEENS4_18smem_ptr_flag_bitsILi16EEENST_INS5_IJNSA_ILi8EEESG_EEENS5_IJSG_SB_EEEEEEEvNS4_8identityES12_S1C_vS1D_EENS_8epilogue10collective6detail29Sm90TmaWarpSpecializedAdapterINS1G_15DefaultEpilogueISI_SJ_SJ_NS1F_6thread17LinearCombinationISI_Li1EffLNS1K_9ScaleType4KindE0ELNS_15FloatRoundStyleE2ESI_EENS1_15EpilogueDefaultEEEEEvvEEEEvNT_6ParamsE)
	.align		4
        /*000c*/ 	.word	index@(__assertfail)
	.align		4
        /*0010*/ 	.word	0x00000000
	.align		4
        /*0014*/ 	.word	0xfffffffe
	.align		4
        /*0018*/ 	.word	0x00000000
	.align		4
        /*001c*/ 	.word	0xfffffffd
	.align		4
        /*0020*/ 	.word	0x00000000
	.align		4
        /*0024*/ 	.word	0xfffffffc


//--------------------- .nv.constant4             --------------------------
	.section	.nv.constant4,"a",@progbits
	.align	8
	.align		8
.nv.constant4:
        /*0000*/ 	.dword	__assertfail
	.align		8
        /*0008*/ 	.dword	__unnamed_1
	.align		8
        /*0010*/ 	.dword	_ZN40_INTERNAL_6d4a9e6a_4_k_cu_1ffe3e7f_204484cuda3std3__45__cpo5beginE
	.align		8
        /*0018*/ 	.dword	_ZN40_INTERNAL_6d4a9e6a_4_k_cu_1ffe3e7f_204484cuda3std3__45__cpo3endE
	.align		8
        /*0020*/ 	.dword	_ZN40_INTERNAL_6d4a9e6a_4_k_cu_1ffe3e7f_204484cuda3std3__45__cpo6cbeginE
	.align		8
        /*0028*/ 	.dword	_ZN40_INTERNAL_6d4a9e6a_4_k_cu_1ffe3e7f_204484cuda3std3__45__cpo4cendE
	.align		8
        /*0030*/ 	.dword	_ZN40_INTERNAL_6d4a9e6a_4_k_cu_1ffe3e7f_204484cuda3std3__442_GLOBAL__N__6d4a9e6a_4_k_cu_1ffe3e7f_204486ignoreE
	.align		8
        /*0038*/ 	.dword	_ZN40_INTERNAL_6d4a9e6a_4_k_cu_1ffe3e7f_204484cuda3std3__419piecewise_constructE
	.align		8
        /*0040*/ 	.dword	_ZN40_INTERNAL_6d4a9e6a_4_k_cu_1ffe3e7f_204484cuda3std3__48in_placeE
	.align		8
        /*0048*/ 	.dword	_ZN40_INTERNAL_6d4a9e6a_4_k_cu_1ffe3e7f_204484cuda3std6ranges3__45__cpo4swapE
	.align		8
        /*0050*/ 	.dword	_ZN40_INTERNAL_6d4a9e6a_4_k_cu_1ffe3e7f_204484cuda3std6ranges3__45__cpo9iter_moveE
	.align		8
        /*0058*/ 	.dword	_ZN40_INTERNAL_6d4a9e6a_4_k_cu_1ffe3e7f_204484cute7productE
	.align		8
        /*0060*/ 	.dword	_ZN40_INTERNAL_6d4a9e6a_4_k_cu_1ffe3e7f_204484cute1_E
	.align		8
        /*0068*/ 	.dword	$str$22
	.align		8
        /*0070*/ 	.dword	$str$23


//--------------------- .text._ZN7cutlass13device_kernelINS_4gemm6kernel13GemmUniversalIN4cute5tupleIJiiiiEEENS1_10collective13CollectiveMmaINS1_34MainloopSm90TmaGmmaWarpSpecializedILi9ENS5_IJNS4_1CILi1EEESB_SB_EEENS1_35KernelTmaWarpSpecializedCooperativeEEENS5_IJNSA_ILi128EEENSA_ILi64EEESG_EEENS_10bfloat16_tENS5_IJlSB_lEEESI_SJ_NS4_8TiledMMAINS4_8MMA_AtomIJNS4_4SM904GMMA27MMA_64x64x16_F32BF16BF16_SSILNSN_5MajorE0ELSP_0ELNSN_7ScaleInE1ELSQ_1EEEEEENS4_6LayoutINS5_IJNSA_ILi2EEESB_SB_EEENS5_IJSB_NSA_ILi0EEESW_EEEEENS5_IJNS4_10UnderscoreESZ_SZ_EEEEENS4_13SM90_TMA_LOADENS4_14ComposedLayoutINS4_7SwizzleILi3ELi4ELi3EEENS4_18smem_ptr_flag_bitsILi16EEENST_INS5_IJNSA_ILi8EEESG_EEENS5_IJSG_SB_EEEEEEEvNS4_8identityES12_S1C_vS1D_EENS_8epilogue10collective6detail29Sm90TmaWarpSpecializedAdapterINS1G_15DefaultEpilogueISI_SJ_SJ_NS1F_6thread17LinearCombinationISI_Li1EffLNS1K_9ScaleType4KindE0ELNS_15FloatRoundStyleE2ESI_EENS1_15EpilogueDefaultEEEEEvvEEEEvNT_6ParamsE --------------------------
	.section	.text._ZN7cutlass13device_kernelINS_4gemm6kernel13GemmUniversalIN4cute5tupleIJiiiiEEENS1_10collective13CollectiveMmaINS1_34MainloopSm90TmaGmmaWarpSpecializedILi9ENS5_IJNS4_1CILi1EEESB_SB_EEENS1_35KernelTmaWarpSpecializedCooperativeEEENS5_IJNSA_ILi128EEENSA_ILi64EEESG_EEENS_10bfloat16_tENS5_IJlSB_lEEESI_SJ_NS4_8TiledMMAINS4_8MMA_AtomIJNS4_4SM904GMMA27MMA_64x64x16_F32BF16BF16_SSILNSN_5MajorE0ELSP_0ELNSN_7ScaleInE1ELSQ_1EEEEEENS4_6LayoutINS5_IJNSA_ILi2EEESB_SB_EEENS5_IJSB_NSA_ILi0EEESW_EEEEENS5_IJNS4_10UnderscoreESZ_SZ_EEEEENS4_13SM90_TMA_LOADENS4_14ComposedLayoutINS4_7SwizzleILi3ELi4ELi3EEENS4_18smem_ptr_flag_bitsILi16EEENST_INS5_IJNSA_ILi8EEESG_EEENS5_IJSG_SB_EEEEEEEvNS4_8identityES12_S1C_vS1D_EENS_8epilogue10collective6detail29Sm90TmaWarpSpecializedAdapterINS1G_15DefaultEpilogueISI_SJ_SJ_NS1F_6thread17LinearCombinationISI_Li1EffLNS1K_9ScaleType4KindE0ELNS_15FloatRoundStyleE2ESI_EENS1_15EpilogueDefaultEEEEEvvEEEEvNT_6ParamsE,"ax",@progbits
	.align	128
.text._ZN7cutlass13device_kernelINS_4gemm6kernel13GemmUniversalIN4cute5tupleIJiiiiEEENS1_10collective13CollectiveMmaINS1_34MainloopSm90TmaGmmaWarpSpecializedILi9ENS5_IJNS4_1CILi1EEESB_SB_EEENS1_35KernelTmaWarpSpecializedCooperativeEEENS5_IJNSA_ILi128EEENSA_ILi64EEESG_EEENS_10bfloat16_tENS5_IJlSB_lEEESI_SJ_NS4_8TiledMMAINS4_8MMA_AtomIJNS4_4SM904GMMA27MMA_64x64x16_F32BF16BF16_SSILNSN_5MajorE0ELSP_0ELNSN_7ScaleInE1ELSQ_1EEEEEENS4_6LayoutINS5_IJNSA_ILi2EEESB_SB_EEENS5_IJSB_NSA_ILi0EEESW_EEEEENS5_IJNS4_10UnderscoreESZ_SZ_EEEEENS4_13SM90_TMA_LOADENS4_14ComposedLayoutINS4_7SwizzleILi3ELi4ELi3EEENS4_18smem_ptr_flag_bitsILi16EEENST_INS5_IJNSA_ILi8EEESG_EEENS5_IJSG_SB_EEEEEEEvNS4_8identityES12_S1C_vS1D_EENS_8epilogue10collective6detail29Sm90TmaWarpSpecializedAdapterINS1G_15DefaultEpilogueISI_SJ_SJ_NS1F_6thread17LinearCombinationISI_Li1EffLNS1K_9ScaleType4KindE0ELNS_15FloatRoundStyleE2ESI_EENS1_15EpilogueDefaultEEEEEvvEEEEvNT_6ParamsE:
        .type           _ZN7cutlass13device_kernelINS_4gemm6kernel13GemmUniversalIN4cute5tupleIJiiiiEEENS1_10collective13CollectiveMmaINS1_34MainloopSm90TmaGmmaWarpSpecializedILi9ENS5_IJNS4_1CILi1EEESB_SB_EEENS1_35KernelTmaWarpSpecializedCooperativeEEENS5_IJNSA_ILi128EEENSA_ILi64EEESG_EEENS_10bfloat16_tENS5_IJlSB_lEEESI_SJ_NS4_8TiledMMAINS4_8MMA_AtomIJNS4_4SM904GMMA27MMA_64x64x16_F32BF16BF16_SSILNSN_5MajorE0ELSP_0ELNSN_7ScaleInE1ELSQ_1EEEEEENS4_6LayoutINS5_IJNSA_ILi2EEESB_SB_EEENS5_IJSB_NSA_ILi0EEESW_EEEEENS5_IJNS4_10UnderscoreESZ_SZ_EEEEENS4_13SM90_TMA_LOADENS4_14ComposedLayoutINS4_7SwizzleILi3ELi4ELi3EEENS4_18smem_ptr_flag_bitsILi16EEENST_INS5_IJNSA_ILi8EEESG_EEENS5_IJSG_SB_EEEEEEEvNS4_8identityES12_S1C_vS1D_EENS_8epilogue10collective6detail29Sm90TmaWarpSpecializedAdapterINS1G_15DefaultEpilogueISI_SJ_SJ_NS1F_6thread17LinearCombinationISI_Li1EffLNS1K_9ScaleType4KindE0ELNS_15FloatRoundStyleE2ESI_EENS1_15EpilogueDefaultEEEEEvvEEEEvNT_6ParamsE,@function
        .size           _ZN7cutlass13device_kernelINS_4gemm6kernel13GemmUniversalIN4cute5tupleIJiiiiEEENS1_10collective13CollectiveMmaINS1_34MainloopSm90TmaGmmaWarpSpecializedILi9ENS5_IJNS4_1CILi1EEESB_SB_EEENS1_35KernelTmaWarpSpecializedCooperativeEEENS5_IJNSA_ILi128EEENSA_ILi64EEESG_EEENS_10bfloat16_tENS5_IJlSB_lEEESI_SJ_NS4_8TiledMMAINS4_8MMA_AtomIJNS4_4SM904GMMA27MMA_64x64x16_F32BF16BF16_SSILNSN_5MajorE0ELSP_0ELNSN_7ScaleInE1ELSQ_1EEEEEENS4_6LayoutINS5_IJNSA_ILi2EEESB_SB_EEENS5_IJSB_NSA_ILi0EEESW_EEEEENS5_IJNS4_10UnderscoreESZ_SZ_EEEEENS4_13SM90_TMA_LOADENS4_14ComposedLayoutINS4_7SwizzleILi3ELi4ELi3EEENS4_18smem_ptr_flag_bitsILi16EEENST_INS5_IJNSA_ILi8EEESG_EEENS5_IJSG_SB_EEEEEEEvNS4_8identityES12_S1C_vS1D_EENS_8epilogue10collective6detail29Sm90TmaWarpSpecializedAdapterINS1G_15DefaultEpilogueISI_SJ_SJ_NS1F_6thread17LinearCombinationISI_Li1EffLNS1K_9ScaleType4KindE0ELNS_15FloatRoundStyleE2ESI_EENS1_15EpilogueDefaultEEEEEvvEEEEvNT_6ParamsE,(.L_x_141 - _ZN7cutlass13device_kernelINS_4gemm6kernel13GemmUniversalIN4cute5tupleIJiiiiEEENS1_10collective13CollectiveMmaINS1_34MainloopSm90TmaGmmaWarpSpecializedILi9ENS5_IJNS4_1CILi1EEESB_SB_EEENS1_35KernelTmaWarpSpecializedCooperativeEEENS5_IJNSA_ILi128EEENSA_ILi64EEESG_EEENS_10bfloat16_tENS5_IJlSB_lEEESI_SJ_NS4_8TiledMMAINS4_8MMA_AtomIJNS4_4SM904GMMA27MMA_64x64x16_F32BF16BF16_SSILNSN_5MajorE0ELSP_0ELNSN_7ScaleInE1ELSQ_1EEEEEENS4_6LayoutINS5_IJNSA_ILi2EEESB_SB_EEENS5_IJSB_NSA_ILi0EEESW_EEEEENS5_IJNS4_10UnderscoreESZ_SZ_EEEEENS4_13SM90_TMA_LOADENS4_14ComposedLayoutINS4_7SwizzleILi3ELi4ELi3EEENS4_18smem_ptr_flag_bitsILi16EEENST_INS5_IJNSA_ILi8EEESG_EEENS5_IJSG_SB_EEEEEEEvNS4_8identityES12_S1C_vS1D_EENS_8epilogue10collective6detail29Sm90TmaWarpSpecializedAdapterINS1G_15DefaultEpilogueISI_SJ_SJ_NS1F_6thread17LinearCombinationISI_Li1EffLNS1K_9ScaleType4KindE0ELNS_15FloatRoundStyleE2ESI_EENS1_15EpilogueDefaultEEEEEvvEEEEvNT_6ParamsE)
        .other          _ZN7cutlass13device_kernelINS_4gemm6kernel13GemmUniversalIN4cute5tupleIJiiiiEEENS1_10collective13CollectiveMmaINS1_34MainloopSm90TmaGmmaWarpSpecializedILi9ENS5_IJNS4_1CILi1EEESB_SB_EEENS1_35KernelTmaWarpSpecializedCooperativeEEENS5_IJNSA_ILi128EEENSA_ILi64EEESG_EEENS_10bfloat16_tENS5_IJlSB_lEEESI_SJ_NS4_8TiledMMAINS4_8MMA_AtomIJNS4_4SM904GMMA27MMA_64x64x16_F32BF16BF16_SSILNSN_5MajorE0ELSP_0ELNSN_7ScaleInE1ELSQ_1EEEEEENS4_6LayoutINS5_IJNSA_ILi2EEESB_SB_EEENS5_IJSB_NSA_ILi0EEESW_EEEEENS5_IJNS4_10UnderscoreESZ_SZ_EEEEENS4_13SM90_TMA_LOADENS4_14ComposedLayoutINS4_7SwizzleILi3ELi4ELi3EEENS4_18smem_ptr_flag_bitsILi16EEENST_INS5_IJNSA_ILi8EEESG_EEENS5_IJSG_SB_EEEEEEEvNS4_8identityES12_S1C_vS1D_EENS_8epilogue10collective6detail29Sm90TmaWarpSpecializedAdapterINS1G_15DefaultEpilogueISI_SJ_SJ_NS1F_6thread17LinearCombinationISI_Li1EffLNS1K_9ScaleType4KindE0ELNS_15FloatRoundStyleE2ESI_EENS1_15EpilogueDefaultEEEEEvvEEEEvNT_6ParamsE,@"STO_CUDA_ENTRY STV_DEFAULT"
_ZN7cutlass13device_kernelINS_4gemm6kernel13GemmUniversalIN4cute5tupleIJiiiiEEENS1_10collective13CollectiveMmaINS1_34MainloopSm90TmaGmmaWarpSpecializedILi9ENS5_IJNS4_1CILi1EEESB_SB_EEENS1_35KernelTmaWarpSpecializedCooperativeEEENS5_IJNSA_ILi128EEENSA_ILi64EEESG_EEENS_10bfloat16_tENS5_IJlSB_lEEESI_SJ_NS4_8TiledMMAINS4_8MMA_AtomIJNS4_4SM904GMMA27MMA_64x64x16_F32BF16BF16_SSILNSN_5MajorE0ELSP_0ELNSN_7ScaleInE1ELSQ_1EEEEEENS4_6LayoutINS5_IJNSA_ILi2EEESB_SB_EEENS5_IJSB_NSA_ILi0EEESW_EEEEENS5_IJNS4_10UnderscoreESZ_SZ_EEEEENS4_13SM90_TMA_LOADENS4_14ComposedLayoutINS4_7SwizzleILi3ELi4ELi3EEENS4_18smem_ptr_flag_bitsILi16EEENST_INS5_IJNSA_ILi8EEESG_EEENS5_IJSG_SB_EEEEEEEvNS4_8identityES12_S1C_vS1D_EENS_8epilogue10collective6detail29Sm90TmaWarpSpecializedAdapterINS1G_15DefaultEpilogueISI_SJ_SJ_NS1F_6thread17LinearCombinationISI_Li1EffLNS1K_9ScaleType4KindE0ELNS_15FloatRoundStyleE2ESI_EENS1_15EpilogueDefaultEEEEEvvEEEEvNT_6ParamsE:
[----:B------:R-:W0:Y:S01]  /*0000*/  LDC R1, c[0x0][0x28] ;  /* 0x00000a00ff017b82 */ /* 0x000e220000000800 */
[----:B------:R-:W1:Y:S01]  /*0010*/  S2R R18, SR_TID.X ;  /* 0x0000000000127919 */ /* 0x000e620000002100 */
[----:B------:R-:W-:Y:S01]  /*0020*/  ELECT P0, URZ, PT ;  /* 0x00000000003f782f */ /* 0x000fe20003800000 */
[----:B------:R-:W-:Y:S01]  /*0030*/  BSSY B0, `(.L_x_0) ;  /* 0x000000f000007945 */ /* 0x000fe20003800000 */
[--C-:B-1----:R-:W-:Y:S02]  /*0040*/  SHF.R.U32.HI R0, RZ, 0x5, R18.reuse ;  /* 0x00000005ff007819 */ /* 0x102fe40000011612 */
[----:B------:R-:W-:-:S03]  /*0050*/  SHF.R.U32.HI R22, RZ, 0x7, R18 ;  /* 0x00000007ff167819 */ /* 0x000fc60000011612 */
[----:B------:R-:W1:Y:S04]  /*0060*/  SHFL.IDX PT, R5, R0, RZ, 0x1f ;  /* 0x00001fff00057589 */ /* 0x000e6800000e0000 */
[----:B------:R2:W3:Y:S01]  /*0070*/  SHFL.IDX PT, R8, R22, RZ, 0x1f ;  /* 0x00001fff16087589 */ /* 0x0004e200000e0000 */
[----:B-1----:R-:W-:-:S13]  /*0080*/  ISETP.NE.OR P0, PT, R5, RZ, !P0 ;  /* 0x000000ff0500720c */ /* 0x002fda0004705670 */
[----:B0-23--:R-:W-:Y:S05]  /*0090*/  @P0 BRA `(.L_x_1) ;  /* 0x0000000000200947 */ /* 0x00dfea0003800000 */
[----:B------:R-:W-:Y:S02]  /*00a0*/  ULDC.64 UR4, c[0x0][0x198] ;  /* 0x0000660000047ab9 */ /* 0x000fe40000000a00 */
[----:B------:R-:W-:Y:S02]  /*00b0*/  UIADD3 UR6, UP0, UR4, 0xf0, URZ ;  /* 0x000000f004067890 */ /* 0x000fe4000ff1e03f */
[----:B------:R-:W-:Y:S02]  /*00c0*/  UIADD3 UR4, UP1, UR4, 0x1f0, URZ ;  /* 0x000001f004047890 */ /* 0x000fe4000ff3e03f */
[----:B------:R-:W-:Y:S02]  /*00d0*/  UIADD3.X UR7, URZ, UR5, URZ, UP0, !UPT ;  /* 0x000000053f077290 */ /* 0x000fe400087fe43f */
[----:B------:R-:W-:-:S07]  /*00e0*/  UIADD3.X UR5, URZ, UR5, URZ, UP1, !UPT ;  /* 0x000000053f057290 */ /* 0x000fce0008ffe43f */
[----:B------:R0:W-:Y:S02]  /*00f0*/  UTMACCTL.PF [UR6] ;  /* 0x00000000060079b9 */ /* 0x0001e40008040000 */
[----:B------:R0:W-:Y:S02]  /*0100*/  UTMACCTL.PF [UR4] ;  /* 0x00000000040079b9 */ /* 0x0001e40008040000 */
[----:B0-----:R-:W-:Y:S01]  /*0110*/  NOP ;  /* 0x0000000000007918 */ /* 0x001fe20000000000 */
.L_x_1:
[----:B------:R-:W-:Y:S05]  /*0120*/  BSYNC B0 ;  /* 0x0000000000007941 */ /* 0x000fea0003800000 */
.L_x_0:
[----:B------:R-:W0:Y:S02]  /*0130*/  SHFL.IDX PT, R2, R0, RZ, 0x1f ;  /* 0x00001fff00027589 */ /* 0x000e2400000e0000 */
[----:B0-----:R-:W-:-:S13]  /*0140*/  ISETP.NE.AND P0, PT, R2, RZ, PT ;  /* 0x000000ff0200720c */ /* 0x001fda0003f05270 */
[----:B------:R-:W-:Y:S05]  /*0150*/  @P0 BRA `(.L_x_2) ;  /* 0x00000000008c0947 */ /* 0x000fea0003800000 */
[----:B------:R-:W-:Y:S01]  /*0160*/  ELECT P0, URZ, PT ;  /* 0x00000000003f782f */ /* 0x000fe20003800000 */
[----:B------:R-:W-:-:S12]  /*0170*/  BSSY B0, `(.L_x_2) ;  /* 0x0000021000007945 */ /* 0x000fd80003800000 */
[----:B------:R-:W-:Y:S05]  /*0180*/  @!P0 BRA `(.L_x_3) ;  /* 0x00000000007c8947 */ /* 0x000fea0003800000 */
[----:B------:R-:W0:Y:S01]  /*0190*/  S2UR UR8, SR_CgaCtaId ;  /* 0x00000000000879c3 */ /* 0x000e220000008800 */
[----:B------:R-:W-:Y:S01]  /*01a0*/  UMOV UR4, 0x400 ;  /* 0x0000040000047882 */ /* 0x000fe20000000000 */
[----:B------:R-:W-:Y:S01]  /*01b0*/  UMOV UR5, 0x1 ;  /* 0x0000000100057882 */ /* 0x000fe20000000000 */
[----:B------:R-:W-:Y:S02]  /*01c0*/  UMOV UR6, 0x100 ;  /* 0x0000010000067882 */ /* 0x000fe40000000000 */
[----:B------:R-:W-:-:S04]  /*01d0*/  UIADD3 UR6, -UR6, 0x100000, URZ ;  /* 0x0010000006067890 */ /* 0x000fc8000fffe13f */
[----:B------:R-:W-:Y:S02]  /*01e0*/  USHF.L.U32 UR7, UR6, 0xb, URZ ;  /* 0x0000000b06077899 */ /* 0x000fe4000800063f */
[----:B------:R-:W-:Y:S02]  /*01f0*/  USHF.L.U32 UR6, UR6, 0x1, URZ ;  /* 0x0000000106067899 */ /* 0x000fe4000800063f */
[----:B0-----:R-:W-:Y:S02]  /*0200*/  ULEA UR8, UR8, UR4, 0x18 ;  /* 0x0000000408087291 */ /* 0x001fe4000f8ec03f */
[----:B------:R-:W-:-:S04]  /*0210*/  UIADD3 UR4, -UR5, 0x100000, URZ ;  /* 0x0010000005047890 */ /* 0x000fc8000fffe13f */
[----:B------:R-:W-:Y:S02]  /*0220*/  USHF.L.U32 UR5, UR4, 0xb, URZ ;  /* 0x0000000b04057899 */ /* 0x000fe4000800063f */
[----:B------:R-:W-:Y:S01]  /*0230*/  USHF.L.U32 UR4, UR4, 0x1, URZ ;  /* 0x0000000104047899 */ /* 0x000fe2000800063f */
[----:B------:R-:W0:Y:S11]  /*0240*/  FENCE.VIEW.ASYNC.S ;  /* 0x00000000000073c6 */ /* 0x000e360000000000 */
[----:B0-----:R0:W1:Y:S01]  /*0250*/  SYNCS.EXCH.64 URZ, [UR8], UR4 ;  /* 0x00000004083f75b2 */ /* 0x0010620008000100 */
[----:B------:R0:W2:Y:S01]  /*0260*/  SYNCS.EXCH.64 URZ, [UR8+0x48], UR6 ;  /* 0x00004806083f75b2 */ /* 0x0000a20008000100 */
[----:B------:R0:W3:Y:S01]  /*0270*/  SYNCS.EXCH.64 URZ, [UR8+0x8], UR4 ;  /* 0x00000804083f75b2 */ /* 0x0000e20008000100 */
[----:B------:R0:W4:Y:S01]  /*0280*/  SYNCS.EXCH.64 URZ, [UR8+0x50], UR6 ;  /* 0x00005006083f75b2 */ /* 0x0001220008000100 */
[----:B------:R0:W0:Y:S01]  /*0290*/  SYNCS.EXCH.64 URZ, [UR8+0x10], UR4 ;  /* 0x00001004083f75b2 */ /* 0x0000220008000100 */
        /* <DEDUP_REMOVED lines=13> */
[----:B------:R-:W-:Y:S01]  /*0370*/  NOP ;  /* 0x0000000000007918 */ /* 0x000fe20000000000 */
.L_x_3:
[----:B0-----:R-:W-:Y:S05]  /*0380*/  BSYNC B0 ;  /* 0x0000000000007941 */ /* 0x001fea0003800000 */
.L_x_2:
[----:B------:R-:W0:Y:S01]  /*0390*/  SHFL.IDX PT, R0, R0, RZ, 0x1f ;  /* 0x00001fff00007589 */ /* 0x000e2200000e0000 */
[----:B------:R-:W-:Y:S01]  /*03a0*/  ELECT P0, URZ, PT ;  /* 0x00000000003f782f */ /* 0x000fe20003800000 */
[----:B------:R-:W5:Y:S01]  /*03b0*/  LDC R2, c[0x0][0x65c] ;  /* 0x00019700ff027b82 */ /* 0x000f620000000800 */
[----:B------:R-:W-:Y:S01]  /*03c0*/  SHF.R.S32.HI R6, RZ, 0x1f, R5 ;  /* 0x0000001fff067819 */ /* 0x000fe20000011405 */
[----:B------:R-:W1:Y:S01]  /*03d0*/  S2R R3, SR_CTAID.Y ;  /* 0x0000000000037919 */ /* 0x000e620000002600 */
[----:B------:R-:W-:Y:S01]  /*03e0*/  UMOV UR4, 0x20 ;  /* 0x0000002000047882 */ /* 0x000fe20000000000 */
[----:B------:R-:W-:Y:S01]  /*03f0*/  ISETP.NE.AND P2, PT, R8, RZ, PT ;  /* 0x000000ff0800720c */ /* 0x000fe20003f45270 */
[----:B------:R-:W-:Y:S01]  /*0400*/  NOP ;  /* 0x0000000000007918 */ /* 0x000fe20000000000 */
[----:B------:R-:W2:Y:S01]  /*0410*/  S2R R4, SR_CTAID.X ;  /* 0x0000000000047919 */ /* 0x000ea20000002500 */
[----:B------:R-:W-:Y:S01]  /*0420*/  LEA.HI R6, R6, R5, RZ, 0x2 ;  /* 0x0000000506067211 */ /* 0x000fe200078f10ff */
[----:B------:R-:W-:Y:S01]  /*0430*/  NOP ;  /* 0x0000000000007918 */ /* 0x000fe20000000000 */
[----:B0-----:R-:W-:-:S02]  /*0440*/  ISETP.NE.OR P0, PT, R0, RZ, !P0 ;  /* 0x000000ff0000720c */ /* 0x001fc40004705670 */
[----:B-----5:R-:W-:-:S04]  /*0450*/  ISETP.NE.AND P3, PT, R2, 0x1, PT ;  /* 0x000000010200780c */ /* 0x020fc80003f65270 */
[----:B------:R-:W-:Y:S02]  /*0460*/  P2R R0, PR, RZ, 0x8 ;  /* 0x00000008ff007803 */ /* 0x000fe40000000000 */
[----:B------:R-:W-:-:S05]  /*0470*/  LOP3.LUT R0, R6, 0xfffffffc, RZ, 0xc0, !PT ;  /* 0xfffffffc06007812 */ /* 0x000fca00078ec0ff */
[----:B------:R-:W-:Y:S01]  /*0480*/  VOTEU.ALL UP0, P0 ;  /* 0x00000000003f7886 */ /* 0x000fe20000000000 */
[----:B------:R-:W-:Y:S01]  /*0490*/  IMAD.IADD R0, R5, 0x1, -R0 ;  /* 0x0000000105007824 */ /* 0x000fe200078e0a00 */
[----:B------:R-:W2:Y:S01]  /*04a0*/  @P3 LDC R17, c[0x0][0x10] ;  /* 0x00000400ff113b82 */ /* 0x000ea20000000800 */
[----:B------:R-:W-:Y:S01]  /*04b0*/  VOTEU.ALL UP1, P0 ;  /* 0x00000000003f7886 */ /* 0x000fe20000020000 */
[----:B-1----:R-:W-:Y:S01]  /*04c0*/  @P3 IMAD.MOV.U32 R6, RZ, RZ, R3 ;  /* 0x000000ffff063224 */ /* 0x002fe200078e0003 */
[----:B------:R-:W-:Y:S01]  /*04d0*/  @!UP0 UMOV UR6, 0x400 ;  /* 0x0000040000068882 */ /* 0x000fe20000000000 */
[----:B------:R-:W-:-:S04]  /*04e0*/  @!UP0 UIADD3 UR4, -UR4, 0x100000, URZ ;  /* 0x0010000004048890 */ /* 0x000fc8000fffe13f */
[----:B------:R-:W-:Y:S02]  /*04f0*/  @!UP0 USHF.L.U32 UR5, UR4, 0xb, URZ ;  /* 0x0000000b04058899 */ /* 0x000fe4000800063f */
[----:B------:R-:W-:Y:S01]  /*0500*/  @!UP0 USHF.L.U32 UR4, UR4, 0x1, URZ ;  /* 0x0000000104048899 */ /* 0x000fe2000800063f */
[----:B------:R-:W-:Y:S02]  /*0510*/  @P3 IMAD.MOV.U32 R7, RZ, RZ, RZ ;  /* 0x000000ffff073224 */ /* 0x000fe400078e00ff */
[----:B------:R-:W-:Y:S01]  /*0520*/  IMAD.MOV.U32 R5, RZ, RZ, RZ ;  /* 0x000000ffff057224 */ /* 0x000fe200078e00ff */
[----:B------:R-:W0:Y:S01]  /*0530*/  @!UP0 S2UR UR7, SR_CgaCtaId ;  /* 0x00000000000789c3 */ /* 0x000e220000008800 */
[----:B------:R-:W-:-:S07]  /*0540*/  @P3 IMAD.MOV.U32 R11, RZ, RZ, RZ ;  /* 0x000000ffff0b3224 */ /* 0x000fce00078e00ff */
[----:B------:R-:W1:Y:S01]  /*0550*/  @!P3 LDC R9, c[0x0][0xc] ;  /* 0x00000300ff09bb82 */ /* 0x000e620000000800 */
[----:B--2---:R-:W-:-:S04]  /*0560*/  @P3 IMAD.WIDE.U32 R16, R4, R17, R6 ;  /* 0x0000001104103225 */ /* 0x004fc800078e0006 */
[----:B------:R-:W-:Y:S01]  /*0570*/  @P3 IMAD.IADD R17, R17, 0x1, R11 ;  /* 0x0000000111113824 */ /* 0x000fe200078e020b */
[----:B0-----:R-:W-:Y:S01]  /*0580*/  @!UP0 ULEA UR6, UR7, UR6, 0x18 ;  /* 0x0000000607068291 */ /* 0x001fe2000f8ec03f */
[----:B------:R-:W-:Y:S01]  /*0590*/  VOTEU.ALL UP0, P0 ;  /* 0x00000000003f7886 */ /* 0x000fe20000000000 */
[----:B------:R-:W-:-:S04]  /*05a0*/  ISETP.NE.AND P0, PT, R0, 0x3, PT ;  /* 0x000000030000780c */ /* 0x000fc80003f05270 */
[----:B------:R-:W-:Y:S01]  /*05b0*/  ISETP.EQ.OR P0, PT, R0, RZ, !P0 ;  /* 0x000000ff0000720c */ /* 0x000fe20004702670 */
[----:B-1----:R-:W-:-:S03]  /*05c0*/  @!P3 IMAD.WIDE.U32 R6, R9, R3, R4 ;  /* 0x000000030906b225 */ /* 0x002fc600078e0004 */
[C---:B------:R-:W-:Y:S01]  /*05d0*/  ISETP.EQ.AND P0, PT, R8.reuse, RZ, P0 ;  /* 0x000000ff0800720c */ /* 0x040fe20000702270 */
[----:B------:R-:W-:Y:S01]  /*05e0*/  VIADD R8, R8, 0xffffffff ;  /* 0xffffffff08087836 */ /* 0x000fe20000000000 */
[----:B------:R-:W0:Y:S02]  /*05f0*/  FENCE.VIEW.ASYNC.S ;  /* 0x00000000000073c6 */ /* 0x000e240000000000 */
[----:B0-----:R0:W3:Y:S01]  /*0600*/  @!UP0 SYNCS.EXCH.64 URZ, [UR6+0xa0], UR4 ;  /* 0x0000a004063f85b2 */ /* 0x0010e20008000100 */
[----:B------:R-:W-:Y:S01]  /*0610*/  @!P3 IMAD.MOV.U32 R16, RZ, RZ, R6 ;  /* 0x000000ffff10b224 */ /* 0x000fe200078e0006 */
[----:B------:R-:W-:Y:S01]  /*0620*/  SEL R19, RZ, 0x1, !P0 ;  /* 0x00000001ff137807 */ /* 0x000fe20004000000 */
[----:B------:R-:W-:Y:S01]  /*0630*/  @!P3 IMAD.MOV.U32 R17, RZ, RZ, R7 ;  /* 0x000000ffff11b224 */ /* 0x000fe200078e0007 */
[----:B------:R-:W-:-:S04]  /*0640*/  ISETP.GE.U32.AND P1, PT, R8, 0x2, PT ;  /* 0x000000020800780c */ /* 0x000fc80003f26070 */
[----:B------:R-:W-:Y:S01]  /*0650*/  SEL R19, R19, 0x2, P1 ;  /* 0x0000000213137807 */ /* 0x000fe20000800000 */
[----:B------:R0:W3:Y:S01]  /*0660*/  @!UP1 SYNCS.EXCH.64 URZ, [UR6+0xa8], UR4 ;  /* 0x0000a804063f95b2 */ /* 0x0000e20008000100 */
[----:B------:R-:W-:Y:S01]  /*0670*/  NOP ;  /* 0x0000000000007918 */ /* 0x000fe20000000000 */
[----:B---34-:R-:W-:Y:S06]  /*0680*/  BAR.SYNC.DEFER_BLOCKING 0x0 ;  /* 0x0000000000007b1d */ /* 0x018fec0000010000 */
[----:B------:R-:W-:Y:S05]  /*0690*/  @!P2 BRA `(.L_x_4) ;  /* 0x00000040001ca947 */ /* 0x000fea0003800000 */
[----:B------:R-:W-:-:S13]  /*06a0*/  ISETP.GT.U32.AND P0, PT, R8, 0x1, PT ;  /* 0x000000010800780c */ /* 0x000fda0003f04070 */
[----:B0-----:R-:W-:Y:S05]  /*06b0*/  @P0 EXIT ;  /* 0x000000000000094d */ /* 0x001fea0003800000 */
[----:B------:R-:W-:Y:S01]  /*06c0*/  ULDC.64 UR4, c[0x0][0x650] ;  /* 0x0001940000047ab9 */ /* 0x000fe20000000a00 */
[----:B------:R-:W-:Y:S01]  /*06d0*/  PRMT R0, RZ, 0x7610, R0 ;  /* 0x00007610ff007816 */ /* 0x000fe20000000000 */
[----:B------:R-:W-:Y:S01]  /*06e0*/  IMAD.MOV.U32 R58, RZ, RZ, -0x1 ;  /* 0xffffffffff3a7424 */ /* 0x000fe200078e00ff */
[----:B------:R-:W-:Y:S01]  /*06f0*/  ISETP.GE.U32.AND P0, PT, R16, UR4, PT ;  /* 0x0000000410007c0c */ /* 0x000fe2000bf06070 */
[----:B------:R-:W-:Y:S02]  /*0700*/  IMAD.MOV.U32 R59, RZ, RZ, -0x1 ;  /* 0xffffffffff3b7424 */ /* 0x000fe400078e00ff */
[----:B------:R-:W-:Y:S01]  /*0710*/  IMAD.MOV.U32 R57, RZ, RZ, -0x1 ;  /* 0xffffffffff397424 */ /* 0x000fe200078e00ff */
[----:B------:R-:W-:-:S13]  /*0720*/  ISETP.GE.U32.AND.EX P0, PT, R17, UR5, PT, P0 ;  /* 0x0000000511007c0c */ /* 0x000fda000bf06100 */
[----:B------:R-:W-:Y:S05]  /*0730*/  @P0 BRA `(.L_x_5) ;  /* 0x0000000400540947 */ /* 0x000fea0003800000 */
[----:B------:R-:W0:Y:S01]  /*0740*/  LDC.64 R14, c[0x0][0x628] ;  /* 0x00018a00ff0e7b82 */ /* 0x000e220000000a00 */
[----:B------:R-:W-:Y:S02]  /*0750*/  IMAD.MOV.U32 R6, RZ, RZ, R16 ;  /* 0x000000ffff067224 */ /* 0x000fe400078e0010 */
[----:B------:R-:W-:-:S05]  /*0760*/  IMAD.MOV.U32 R7, RZ, RZ, R17 ;  /* 0x000000ffff077224 */ /* 0x000fca00078e0011 */
[----:B------:R-:W1:Y:S08]  /*0770*/  LDC R0, c[0x0][0x630] ;  /* 0x00018c00ff007b82 */ /* 0x000e700000000800 */
[----:B------:R-:W2:Y:S01]  /*0780*/  LDC.64 R20, c[0x0][0x620] ;  /* 0x00018800ff147b82 */ /* 0x000ea20000000a00 */
[----:B0-----:R-:W-:-:S04]  /*0790*/  ISETP.NE.U32.AND P0, PT, R14, RZ, PT ;  /* 0x000000ff0e00720c */ /* 0x001fc80003f05070 */
[----:B------:R-:W-:-:S13]  /*07a0*/  ISETP.NE.AND.EX P0, PT, R15, RZ, PT, P0 ;  /* 0x000000ff0f00720c */ /* 0x000fda0003f05300 */
[----:B-12---:R-:W-:Y:S05]  /*07b0*/  @!P0 BRA `(.L_x_6) ;  /* 0x0000000000288947 */ /* 0x006fea0003800000 */
[----:B------:R-:W0:Y:S02]  /*07c0*/  LDC R11, c[0x0][0x634] ;  /* 0x00018d00ff0b7b82 */ /* 0x000e240000000800 */
[----:B0-----:R-:W-:-:S05]  /*07d0*/  IADD3 R11, P0, R16, R11, RZ ;  /* 0x0000000b100b7210 */ /* 0x001fca0007f1e0ff */
[----:B------:R-:W-:-:S04]  /*07e0*/  IMAD.X R13, RZ, RZ, R17, P0 ;  /* 0x000000ffff0d7224 */ /* 0x000fc800000e0611 */
[----:B------:R-:W-:-:S04]  /*07f0*/  IMAD.WIDE.U32 R6, R13, R14, RZ ;  /* 0x0000000e0d067225 */ /* 0x000fc800078e00ff */
[----:B------:R-:W-:-:S04]  /*0800*/  IMAD.WIDE.U32 R8, P0, R11, R15, R6 ;  /* 0x0000000f0b087225 */ /* 0x000fc80007800006 */
[----:B------:R-:W-:-:S04]  /*0810*/  IMAD.WIDE.U32 R6, R11, R14, RZ ;  /* 0x0000000e0b067225 */ /* 0x000fc800078e00ff */
[----:B------:R-:W-:Y:S01]  /*0820*/  IMAD.X R11, RZ, RZ, RZ, P0 ;  /* 0x000000ffff0b7224 */ /* 0x000fe200000e06ff */
[----:B------:R-:W-:Y:S01]  /*0830*/  IADD3 RZ, P0, R7, R8, RZ ;  /* 0x0000000807ff7210 */ /* 0x000fe20007f1e0ff */
[----:B------:R-:W-:-:S04]  /*0840*/  IMAD.MOV.U32 R10, RZ, RZ, R9 ;  /* 0x000000ffff0a7224 */ /* 0x000fc800078e0009 */
[----:B------:R-:W-:-:S08]  /*0850*/  IMAD.WIDE.U32.X R6, R13, R15, R10, P0 ;  /* 0x0000000f0d067225 */ /* 0x000fd000000e040a */
.L_x_6:
[-CC-:B------:R-:W-:Y:S01]  /*0860*/  SHF.R.U64 R57, R6, R0.reuse, R7.reuse ;  /* 0x0000000006397219 */ /* 0x180fe20000001207 */
[----:B------:R-:W0:Y:S01]  /*0870*/  LDC R10, c[0x0][0x618] ;  /* 0x00018600ff0a7b82 */ /* 0x000e220000000800 */
[----:B------:R-:W-:Y:S01]  /*0880*/  SHF.R.U32.HI R5, RZ, R0, R7 ;  /* 0x00000000ff057219 */ /* 0x000fe20000011607 */
[----:B------:R-:W-:Y:S01]  /*0890*/  ULDC UR4, c[0x0][0x150] ;  /* 0x0000540000047ab9 */ /* 0x000fe20000000800 */
[----:B------:R-:W-:Y:S02]  /*08a0*/  IADD3 R9, P0, RZ, -R57, RZ ;  /* 0x80000039ff097210 */ /* 0x000fe40007f1e0ff */
[----:B------:R-:W-:-:S03]  /*08b0*/  I2FP.F32.U32 R0, R4 ;  /* 0x0000000400007245 */ /* 0x000fc60000201000 */
[----:B------:R-:W1:Y:S01]  /*08c0*/  LDC.64 R28, c[0x0][0x640] ;  /* 0x00019000ff1c7b82 */ /* 0x000e620000000a00 */
[----:B------:R-:W-:Y:S02]  /*08d0*/  IMAD.X R11, RZ, RZ, ~R5, P0 ;  /* 0x000000ffff0b7224 */ /* 0x000fe400000e0e05 */
[----:B------:R-:W-:Y:S01]  /*08e0*/  FMUL R0, R0, UR4 ;  /* 0x0000000400007c20 */ /* 0x000fe20008400000 */
[----:B------:R-:W-:Y:S01]  /*08f0*/  IMAD.WIDE.U32 R6, R9, R20, R16 ;  /* 0x0000001409067225 */ /* 0x000fe200078e0010 */
[----:B------:R-:W-:-:S03]  /*0900*/  ULDC UR4, c[0x0][0x154] ;  /* 0x0000550000047ab9 */ /* 0x000fc60000000800 */
[----:B------:R-:W-:Y:S01]  /*0910*/  IMAD R8, R11, R20, RZ ;  /* 0x000000140b087224 */ /* 0x000fe200078e02ff */
[----:B------:R-:W2:Y:S01]  /*0920*/  LDC R5, c[0x0][0x144] ;  /* 0x00005100ff057b82 */ /* 0x000ea20000000800 */
[----:B------:R-:W3:Y:S02]  /*0930*/  F2I.U32.TRUNC.NTZ R0, R0 ;  /* 0x0000000000007305 */ /* 0x000ee4000020f000 */
[----:B------:R-:W-:-:S04]  /*0940*/  IMAD R9, R9, R21, R8 ;  /* 0x0000001509097224 */ /* 0x000fc800078e0208 */
[----:B------:R-:W-:Y:S01]  /*0950*/  IMAD.IADD R7, R7, 0x1, R9 ;  /* 0x0000000107077824 */ /* 0x000fe200078e0209 */
[----:B------:R-:W4:Y:S01]  /*0960*/  LDC R12, c[0x0][0x608] ;  /* 0x00018200ff0c7b82 */ /* 0x000f220000000800 */
[----:B------:R-:W-:-:S03]  /*0970*/  IMAD.MOV.U32 R9, RZ, RZ, -0x1 ;  /* 0xffffffffff097424 */ /* 0x000fc600078e00ff */
[-CC-:B0-----:R-:W-:Y:S02]  /*0980*/  SHF.R.U64 R20, R6, R10.reuse, R7.reuse ;  /* 0x0000000a06147219 */ /* 0x181fe40000001207 */
[----:B------:R-:W-:Y:S02]  /*0990*/  I2FP.F32.U32 R6, R3 ;  /* 0x0000000300067245 */ /* 0x000fe40000201000 */
[----:B------:R-:W0:Y:S01]  /*09a0*/  LDC R26, c[0x0][0x658] ;  /* 0x00019600ff1a7b82 */ /* 0x000e220000000800 */
[----:B-1----:R-:W-:Y:S01]  /*09b0*/  ISETP.NE.U32.AND P0, PT, R28, RZ, PT ;  /* 0x000000ff1c00720c */ /* 0x002fe20003f05070 */
[----:B---3--:R-:W-:Y:S01]  /*09c0*/  IMAD.MOV R8, RZ, RZ, -R0 ;  /* 0x000000ffff087224 */ /* 0x008fe200078e0a00 */
[----:B------:R-:W-:Y:S01]  /*09d0*/  SHF.R.U32.HI R7, RZ, R10, R7 ;  /* 0x0000000aff077219 */ /* 0x000fe20000011607 */
[----:B------:R-:W-:Y:S01]  /*09e0*/  FMUL R6, R6, UR4 ;  /* 0x0000000406067c20 */ /* 0x000fe20008400000 */
[----:B------:R-:W-:-:S03]  /*09f0*/  ISETP.NE.AND.EX P0, PT, R29, RZ, PT, P0 ;  /* 0x000000ff1d00720c */ /* 0x000fc60003f05300 */
[----:B------:R-:W1:Y:S01]  /*0a00*/  LDC R14, c[0x0][0x148] ;  /* 0x00005200ff0e7b82 */ /* 0x000e620000000800 */
[----:B--2---:R-:W-:-:S07]  /*0a10*/  IMAD R0, R5, R8, R4 ;  /* 0x0000000805007224 */ /* 0x004fce00078e0204 */
[----:B------:R-:W2:Y:S01]  /*0a20*/  LDC R24, c[0x0][0x600] ;  /* 0x00018000ff187b82 */ /* 0x000ea20000000800 */
[-CC-:B----4-:R-:W-:Y:S02]  /*0a30*/  SHF.R.U64 R30, R20, R12.reuse, R7.reuse ;  /* 0x0000000c141e7219 */ /* 0x190fe40000001207 */
[----:B------:R-:W-:Y:S01]  /*0a40*/  SHF.R.U32.HI R5, RZ, R12, R7 ;  /* 0x0000000cff057219 */ /* 0x000fe20000011607 */
[----:B------:R-:W-:Y:S01]  /*0a50*/  IMAD.MOV.U32 R7, RZ, RZ, 0x1 ;  /* 0x00000001ff077424 */ /* 0x000fe200078e00ff */
[----:B------:R3:W4:Y:S03]  /*0a60*/  F2I.U32.TRUNC.NTZ R12, R6 ;  /* 0x00000006000c7305 */ /* 0x000726000020f000 */
[----:B------:R-:W1:Y:S01]  /*0a70*/  LDC R15, c[0x0][0x648] ;  /* 0x00019200ff0f7b82 */ /* 0x000e620000000800 */
[-C--:B0-----:R-:W-:Y:S02]  /*0a80*/  SHF.L.U32 R4, R9, R26.reuse, RZ ;  /* 0x0000001a09047219 */ /* 0x081fe400000006ff */
[----:B------:R-:W-:-:S02]  /*0a90*/  SHF.R.U64 R32, R30, R26, R5 ;  /* 0x0000001a1e207219 */ /* 0x000fc40000001205 */
[----:B------:R-:W-:Y:S02]  /*0aa0*/  LOP3.LUT R11, RZ, R4, RZ, 0x33, !PT ;  /* 0x00000004ff0b7212 */ /* 0x000fe400078e33ff */
[-C--:B------:R-:W-:Y:S01]  /*0ab0*/  SHF.R.U32.HI R5, RZ, R26.reuse, R5 ;  /* 0x0000001aff057219 */ /* 0x080fe20000011605 */
[----:B------:R-:W0:Y:S01]  /*0ac0*/  LDC R21, c[0x0][0x638] ;  /* 0x00018e00ff157b82 */ /* 0x000e220000000800 */
[----:B------:R-:W-:Y:S01]  /*0ad0*/  SHF.L.U32 R10, R7, R26, RZ ;  /* 0x0000001a070a7219 */ /* 0x000fe200000006ff */
[----:B------:R-:W-:-:S06]  /*0ae0*/  IMAD.MOV.U32 R4, RZ, RZ, R32 ;  /* 0x000000ffff047224 */ /* 0x000fcc00078e0020 */
[----:B------:R-:W0:Y:S01]  /*0af0*/  LDC R58, c[0x0][0x610] ;  /* 0x00018400ff3a7b82 */ /* 0x000e220000000800 */
[----:B---34-:R-:W-:Y:S05]  /*0b00*/  @!P0 BRA `(.L_x_7) ;  /* 0x0000000000288947 */ /* 0x018fea0003800000 */
[----:B------:R-:W3:Y:S02]  /*0b10*/  LDC R9, c[0x0][0x64c] ;  /* 0x00019300ff097b82 */ /* 0x000ee40000000800 */
[----:B---3--:R-:W-:-:S05]  /*0b20*/  IADD3 R9, P0, R32, R9, RZ ;  /* 0x0000000920097210 */ /* 0x008fca0007f1e0ff */
        /* <DEDUP_REMOVED lines=8> */
.L_x_7:
[----:B-1----:R-:W-:Y:S01]  /*0bb0*/  SHF.R.U64 R4, R4, R15, R5 ;  /* 0x0000000f04047219 */ /* 0x002fe20000001205 */
[----:B--2---:R-:W-:Y:S01]  /*0bc0*/  VIADD R5, R24, 0xffffffff ;  /* 0xffffffff18057836 */ /* 0x004fe20000000000 */
[----:B------:R-:W-:Y:S01]  /*0bd0*/  LOP3.LUT R11, R30, R11, RZ, 0xc0, !PT ;  /* 0x0000000b1e0b7212 */ /* 0x000fe200078ec0ff */
[----:B------:R-:W-:Y:S02]  /*0be0*/  IMAD.MOV R12, RZ, RZ, -R12 ;  /* 0x000000ffff0c7224 */ /* 0x000fe400078e0a0c */
[----:B------:R-:W-:Y:S01]  /*0bf0*/  IMAD.MOV R6, RZ, RZ, -R4 ;  /* 0x000000ffff067224 */ /* 0x000fe200078e0a04 */
[----:B------:R-:W-:Y:S01]  /*0c00*/  LOP3.LUT R5, R20, R5, RZ, 0xc0, !PT ;  /* 0x0000000514057212 */ /* 0x000fe200078ec0ff */
[----:B------:R-:W-:Y:S02]  /*0c10*/  @P3 IMAD R0, R14, R12, R3 ;  /* 0x0000000c0e003224 */ /* 0x000fe400078e0203 */
[----:B------:R-:W-:Y:S02]  /*0c20*/  IMAD R11, R10, R4, R11 ;  /* 0x000000040a0b7224 */ /* 0x000fe400078e020b */
[----:B0-----:R-:W-:-:S02]  /*0c30*/  IMAD R3, R6, R21, R32 ;  /* 0x0000001506037224 */ /* 0x001fc400078e0220 */
[----:B------:R-:W-:Y:S02]  /*0c40*/  IMAD R58, R11, R58, R0 ;  /* 0x0000003a0b3a7224 */ /* 0x000fe400078e0200 */
[----:B------:R-:W-:Y:S02]  /*0c50*/  IMAD R3, R3, R24, R5 ;  /* 0x0000001803037224 */ /* 0x000fe400078e0205 */
[----:B------:R-:W-:-:S03]  /*0c60*/  IMAD.MOV.U32 R0, RZ, RZ, 0x1 ;  /* 0x00000001ff007424 */ /* 0x000fc600078e00ff */
[----:B------:R-:W-:Y:S02]  /*0c70*/  SEL R59, R3, R58, !P3 ;  /* 0x0000003a033b7207 */ /* 0x000fe40005800000 */
[----:B------:R-:W-:-:S07]  /*0c80*/  SEL R58, R58, R3, !P3 ;  /* 0x000000033a3a7207 */ /* 0x000fce0005800000 */
.L_x_5:
[----:B------:R-:W-:-:S08]  /*0c90*/  NOP ;  /* 0x0000000000007918 */ /* 0x000fd00000000000 */
[----:B------:R-:W0:Y:S02]  /*0ca0*/  USETMAXREG.TRY_ALLOC.CTAPOOL UP0, 0xe8 ;  /* 0x000000e8000079c8 */ /* 0x000e240008000600 */
[----:B0-----:R-:W-:-:S13]  /*0cb0*/  PLOP3.LUT P0, PT, PT, PT, UP0, 0x80, 0x0 ;  /* 0x000000000000781c */ /* 0x001fda0003f0f008 */
[----:B------:R-:W-:Y:S05]  /*0cc0*/  @!P0 BRA `(.L_x_5) ;  /* 0xfffffffc00f08947 */ /* 0x000fea000383ffff */
[----:B------:R-:W-:Y:S01]  /*0cd0*/  ULDC.64 UR4, c[0x0][0x598] ;  /* 0x0001660000047ab9 */ /* 0x000fe20000000a00 */
[----:B------:R-:W-:Y:S01]  /*0ce0*/  ULDC.64 UR36, c[0x0][0x208] ;  /* 0x0000820000247ab9 */ /* 0x000fe20000000a00 */
[----:B------:R-:W-:-:S04]  /*0cf0*/  ISETP.NE.U32.AND P0, PT, RZ, UR4, PT ;  /* 0x00000004ff007c0c */ /* 0x000fc8000bf05070 */
[----:B------:R-:W-:-:S13]  /*0d00*/  ISETP.NE.AND.EX P0, PT, RZ, UR5, PT, P0 ;  /* 0x00000005ff007c0c */ /* 0x000fda000bf05300 */
[----:B------:R-:W-:Y:S05]  /*0d10*/  @!P0 BRA `(.L_x_8) ;  /* 0x00000000001c8947 */ /* 0x000fea0003800000 */
[----:B------:R-:W0:Y:S02]  /*0d20*/  LDC.64 R4, c[0x0][0x598] ;  /* 0x00016600ff047b82 */ /* 0x000e240000000a00 */
[----:B0-----:R-:W2:Y:S02]  /*0d30*/  LDG.E.64 R4, desc[UR36][R4.64] ;  /* 0x0000002404047981 */ /* 0x001ea4000c1e1b00 */
[----:B--2---:R-:W-:-:S04]  /*0d40*/  ISETP.NE.U32.AND P0, PT, R4, RZ, PT ;  /* 0x000000ff0400720c */ /* 0x004fc80003f05070 */
[----:B------:R-:W-:-:S13]  /*0d50*/  ISETP.NE.AND.EX P0, PT, R5, RZ, PT, P0 ;  /* 0x000000ff0500720c */ /* 0x000fda0003f05300 */
[----:B------:R-:W-:Y:S05]  /*0d60*/  @!P0 BRA `(.L_x_8) ;  /* 0x0000000000088947 */ /* 0x000fea0003800000 */
[----:B------:R0:W5:Y:S01]  /*0d70*/  LD.E R23, desc[UR36][R4.64] ;  /* 0x0000002404177980 */ /* 0x000162000c101900 */
[----:B------:R-:W-:Y:S05]  /*0d80*/  BRA `(.L_x_9) ;  /* 0x0000000000247947 */ /* 0x000fea0003800000 */
.L_x_8:
[----:B------:R-:W-:Y:S02]  /*0d90*/  ULDC.64 UR4, c[0x0][0x588] ;  /* 0x0001620000047ab9 */ /* 0x000fe40000000a00 */
[----:B------:R-:W-:-:S04]  /*0da0*/  ISETP.NE.U32.AND P0, PT, RZ, UR4, PT ;  /* 0x00000004ff007c0c */ /* 0x000fc8000bf05070 */
[----:B------:R-:W-:-:S13]  /*0db0*/  ISETP.NE.AND.EX P0, PT, RZ, UR5, PT, P0 ;  /* 0x00000005ff007c0c */ /* 0x000fda000bf05300 */
[----:B------:R-:W-:Y:S05]  /*0dc0*/  @!P0 BRA `(.L_x_10) ;  /* 0x00000000000c8947 */ /* 0x000fea0003800000 */
[----:B------:R-:W0:Y:S02]  /*0dd0*/  LDC.64 R4, c[0x0][0x588] ;  /* 0x00016200ff047b82 */ /* 0x000e240000000a00 */
[----:B0-----:R1:W5:Y:S01]  /*0de0*/  LDG.E R23, desc[UR36][R4.64] ;  /* 0x0000002404177981 */ /* 0x001362000c1e1900 */
[----:B------:R-:W-:Y:S05]  /*0df0*/  BRA `(.L_x_9) ;  /* 0x0000000000087947 */ /* 0x000fea0003800000 */
.L_x_10:
[----:B------:R-:W-:Y:S02]  /*0e00*/  ULDC UR4, c[0x0][0x580] ;  /* 0x0001600000047ab9 */ /* 0x000fe40000000800 */
[----:B------:R-:W-:-:S07]  /*0e10*/  IMAD.U32 R23, RZ, RZ, UR4 ;  /* 0x00000004ff177e24 */ /* 0x000fce000f8e00ff */
.L_x_9:
[----:B------:R-:W-:Y:S02]  /*0e20*/  ULDC.64 UR4, c[0x0][0x5a0] ;  /* 0x0001680000047ab9 */ /* 0x000fe40000000a00 */
[----:B------:R-:W-:-:S04]  /*0e30*/  ISETP.NE.U32.AND P0, PT, RZ, UR4, PT ;  /* 0x00000004ff007c0c */ /* 0x000fc8000bf05070 */
[----:B------:R-:W-:-:S13]  /*0e40*/  ISETP.NE.AND.EX P0, PT, RZ, UR5, PT, P0 ;  /* 0x00000005ff007c0c */ /* 0x000fda000bf05300 */
[----:B------:R-:W-:Y:S05]  /*0e50*/  @!P0 BRA `(.L_x_11) ;  /* 0x00000000001c8947 */ /* 0x000fea0003800000 */
[----:B01----:R-:W0:Y:S02]  /*0e60*/  LDC.64 R4, c[0x0][0x5a0] ;  /* 0x00016800ff047b82 */ /* 0x003e240000000a00 */
[----:B0-----:R-:W2:Y:S02]  /*0e70*/  LDG.E.64 R4, desc[UR36][R4.64] ;  /* 0x0000002404047981 */ /* 0x001ea4000c1e1b00 */
[----:B--2---:R-:W-:-:S04]  /*0e80*/  ISETP.NE.U32.AND P0, PT, R4, RZ, PT ;  /* 0x000000ff0400720c */ /* 0x004fc80003f05070 */
[----:B------:R-:W-:-:S13]  /*0e90*/  ISETP.NE.AND.EX P0, PT, R5, RZ, PT, P0 ;  /* 0x000000ff0500720c */ /* 0x000fda0003f05300 */
[----:B------:R-:W-:Y:S05]  /*0ea0*/  @!P0 BRA `(.L_x_11) ;  /* 0x0000000000088947 */ /* 0x000fea0003800000 */
[----:B------:R0:W5:Y:S01]  /*0eb0*/  LD.E R56, desc[UR36][R4.64] ;  /* 0x0000002404387980 */ /* 0x000162000c101900 */
[----:B------:R-:W-:Y:S05]  /*0ec0*/  BRA `(.L_x_12) ;  /* 0x0000000000247947 */ /* 0x000fea0003800000 */
.L_x_11:
[----:B------:R-:W-:Y:S02]  /*0ed0*/  ULDC.64 UR4, c[0x0][0x590] ;  /* 0x0001640000047ab9 */ /* 0x000fe40000000a00 */
[----:B------:R-:W-:-:S04]  /*0ee0*/  ISETP.NE.U32.AND P0, PT, RZ, UR4, PT ;  /* 0x00000004ff007c0c */ /* 0x000fc8000bf05070 */
[----:B------:R-:W-:-:S13]  /*0ef0*/  ISETP.NE.AND.EX P0, PT, RZ, UR5, PT, P0 ;  /* 0x00000005ff007c0c */ /* 0x000fda000bf05300 */
[----:B------:R-:W-:Y:S05]  /*0f00*/  @!P0 BRA `(.L_x_13) ;  /* 0x00000000000c8947 */ /* 0x000fea0003800000 */
[----:B01----:R-:W0:Y:S02]  /*0f10*/  LDC.64 R4, c[0x0][0x590] ;  /* 0x00016400ff047b82 */ /* 0x003e240000000a00 */
[----:B0-----:R1:W5:Y:S01]  /*0f20*/  LDG.E R56, desc[UR36][R4.64] ;  /* 0x0000002404387981 */ /* 0x001362000c1e1900 */
[----:B------:R-:W-:Y:S05]  /*0f30*/  BRA `(.L_x_12) ;  /* 0x0000000000087947 */ /* 0x000fea0003800000 */
.L_x_13:
[----:B------:R-:W-:Y:S02]  /*0f40*/  ULDC UR4, c[0x0][0x584] ;  /* 0x0001610000047ab9 */ /* 0x000fe40000000800 */
[----:B------:R-:W-:-:S07]  /*0f50*/  IMAD.U32 R56, RZ, RZ, UR4 ;  /* 0x00000004ff387e24 */ /* 0x000fce000f8e00ff */
.L_x_12:
[----:B------:R-:W-:-:S13]  /*0f60*/  LOP3.LUT P0, RZ, R0, 0xff, RZ, 0xc0, !PT ;  /* 0x000000ff00ff7812 */ /* 0x000fda000780c0ff */
[----:B------:R-:W-:Y:S05]  /*0f70*/  @!P0 EXIT ;  /* 0x000000000000894d */ /* 0x000fea0003800000 */
[----:B------:R-:W-:Y:S01]  /*0f80*/  ULDC UR4, c[0x0][0x28c] ;  /* 0x0000a30000047ab9 */ /* 0x000fe20000000800 */
[----:B------:R-:W-:Y:S01]  /*0f90*/  LOP3.LUT R62, R19, 0x1, RZ, 0xfc, !PT ;  /* 0x00000001133e7812 */ /* 0x000fe200078efcff */
[----:B------:R-:W-:Y:S01]  /*0fa0*/  UIADD3 UR4, UR4, 0x3f, URZ ;  /* 0x0000003f04047890 */ /* 0x000fe2000fffe03f */
[----:B------:R-:W-:Y:S01]  /*0fb0*/  UMOV UR38, URZ ;  /* 0x0000003f00267c82 */ /* 0x000fe20008000000 */
[----:B------:R-:W-:Y:S02]  /*0fc0*/  UMOV UR39, URZ ;  /* 0x0000003f00277c82 */ /* 0x000fe40008000000 */
[----:B------:R-:W-:-:S04]  /*0fd0*/  USHF.R.S32.HI UR5, URZ, 0x1f, UR4 ;  /* 0x0000001f3f057899 */ /* 0x000fc80008011404 */
[----:B------:R-:W-:-:S04]  /*0fe0*/  ULEA.HI UR5, UR5, UR4, URZ, 0x6 ;  /* 0x0000000405057291 */ /* 0x000fc8000f8f303f */
[----:B------:R-:W-:-:S12]  /*0ff0*/  USHF.R.S32.HI UR40, URZ, 0x6, UR5 ;  /* 0x000000063f287899 */ /* 0x000fd80008011405 */
.L_x_95:
[----:B------:R-:W-:Y:S01]  /*1000*/  LOP3.LUT R0, R18, 0x80, RZ, 0xc0, !PT ;  /* 0x0000008012007812 */ /* 0x000fe200078ec0ff */
[----:B--2---:R-:W2:Y:S01]  /*1010*/  S2UR UR7, SR_CgaCtaId ;  /* 0x00000000000779c3 */ /* 0x004ea20000008800 */
[----:B------:R-:W-:Y:S02]  /*1020*/  UMOV UR6, 0x400 ;  /* 0x0000040000067882 */ /* 0x000fe40000000000 */
[----:B------:R-:W-:-:S06]  /*1030*/  SHF.R.U32.HI R0, RZ, 0x7, R0 ;  /* 0x00000007ff007819 */ /* 0x000fcc0000011600 */
[----:B---3--:R-:W3:Y:S01]  /*1040*/  SHFL.IDX PT, R0, R0, RZ, 0x1f ;  /* 0x00001fff00007589 */ /* 0x008ee200000e0000 */
[----:B--2---:R-:W-:Y:S01]  /*1050*/  ULEA UR42, UR7, UR6, 0x18 ;  /* 0x00000006072a7291 */ /* 0x004fe2000f8ec03f */
[----:B---3--:R-:W-:-:S13]  /*1060*/  R2UR UR4, R0 ;  /* 0x00000000000472ca */ /* 0x008fda00000e0000 */
[----:B------:R-:W-:-:S04]  /*1070*/  ULEA.HI UR5, UR4, UR4, URZ, 0x1 ;  /* 0x0000000404057291 */ /* 0x000fc8000f8f083f */
[----:B------:R-:W-:-:S04]  /*1080*/  ULOP3.LUT UR5, UR5, 0x7fffe, URZ, 0xc0, !UPT ;  /* 0x0007fffe05057892 */ /* 0x000fc8000f8ec03f */
[----:B------:R-:W-:-:S03]  /*1090*/  UIADD3 UR5, UR4, -UR5, URZ ;  /* 0x8000000504057290 */ /* 0x000fc6000fffe03f */
[----:B------:R-:W-:Y:S01]  /*10a0*/  ULDC UR4, c[0x0][0x28c] ;  /* 0x0000a30000047ab9 */ /* 0x000fe20000000800 */
[----:B------:R-:W-:Y:S01]  /*10b0*/  ULEA UR5, UR5, UR42, 0xd ;  /* 0x0000002a05057291 */ /* 0x000fe2000f8e683f */
[----:B------:R-:W-:-:S03]  /*10c0*/  ISETP.LT.AND P0, PT, RZ, UR4, PT ;  /* 0x00000004ff007c0c */ /* 0x000fc6000bf01270 */
[----:B------:R-:W-:-:S04]  /*10d0*/  UIADD3 UR5, UR5, 0x180, URZ ;  /* 0x0000018005057890 */ /* 0x000fc8000fffe03f */
[----:B------:R-:W-:-:S04]  /*10e0*/  USHF.R.U32.HI UR5, URZ, 0x4, UR5 ;  /* 0x000000043f057899 */ /* 0x000fc80008011605 */
[----:B------:R-:W-:Y:S02]  /*10f0*/  ULOP3.LUT UR41, UR5, 0x3fff, URZ, 0xc0, !UPT ;  /* 0x00003fff05297892 */ /* 0x000fe4000f8ec03f */
[----:B-1--45:R-:W-:Y:S10]  /*1100*/  @P0 BRA `(.L_x_14) ;  /* 0x0000000000400947 */ /* 0x032ff40003800000 */
[----:B------:R-:W-:Y:S01]  /*1110*/  MOV R0, 0x0 ;  /* 0x0000000000007802 */ /* 0x000fe20000000f00 */
[----:B------:R-:W-:Y:S01]  /*1120*/  ULDC.64 UR4, c[0x4][0x68] ;  /* 0x01001a0000047ab9 */ /* 0x000fe20000000a00 */
[----:B------:R-:W-:Y:S01]  /*1130*/  ULDC.64 UR6, c[0x4][0x8] ;  /* 0x0100020000067ab9 */ /* 0x000fe20000000a00 */
[----:B01----:R-:W-:Y:S01]  /*1140*/  IMAD.U32 R4, RZ, RZ, UR4 ;  /* 0x00000004ff047e24 */ /* 0x003fe2000f8e00ff */
[----:B------:R0:W1:Y:S01]  /*1150*/  LDC.64 R14, c[0x4][R0] ;  /* 0x01000000000e7b82 */ /* 0x0000620000000a00 */
[----:B------:R-:W-:Y:S01]  /*1160*/  IMAD.U32 R5, RZ, RZ, UR5 ;  /* 0x00000005ff057e24 */ /* 0x000fe2000f8e00ff */
[----:B------:R-:W-:Y:S01]  /*1170*/  ULDC.64 UR4, c[0x4][0x70] ;  /* 0x01001c0000047ab9 */ /* 0x000fe20000000a00 */
[----:B------:R-:W-:Y:S02]  /*1180*/  IMAD.U32 R10, RZ, RZ, UR6 ;  /* 0x00000006ff0a7e24 */ /* 0x000fe4000f8e00ff */
[----:B------:R-:W-:Y:S02]  /*1190*/  IMAD.U32 R6, RZ, RZ, UR4 ;  /* 0x00000004ff067e24 */ /* 0x000fe4000f8e00ff */
[----:B------:R-:W-:-:S02]  /*11a0*/  IMAD.U32 R7, RZ, RZ, UR5 ;  /* 0x00000005ff077e24 */ /* 0x000fc4000f8e00ff */
[----:B------:R-:W-:Y:S02]  /*11b0*/  IMAD.U32 R11, RZ, RZ, UR7 ;  /* 0x00000007ff0b7e24 */ /* 0x000fe4000f8e00ff */
[----:B------:R-:W-:Y:S02]  /*11c0*/  IMAD.MOV.U32 R8, RZ, RZ, 0x1e1 ;  /* 0x000001e1ff087424 */ /* 0x000fe400078e00ff */
[----:B------:R-:W-:Y:S02]  /*11d0*/  IMAD.MOV.U32 R12, RZ, RZ, 0x1 ;  /* 0x00000001ff0c7424 */ /* 0x000fe400078e00ff */
[----:B0-----:R-:W-:-:S07]  /*11e0*/  IMAD.MOV.U32 R13, RZ, RZ, RZ ;  /* 0x000000ffff0d7224 */ /* 0x001fce00078e00ff */
[----:B------:R-:W-:-:S07]  /*11f0*/  LEPC R20, `(.L_x_14) ;  /* 0x000000001014794e */ /* 0x000fce0000000000 */
[----:B-1---5:R-:W-:Y:S05]  /*1200*/  CALL.ABS.NOINC R14 ;  /* 0x000000000e007343 */ /* 0x022fea0003c00000 */
.L_x_14:
[----:B------:R-:W-:-:S13]  /*1210*/  ISETP.NE.AND P0, PT, R62, 0x3, PT ;  /* 0x000000033e00780c */ /* 0x000fda0003f05270 */
[----:B------:R-:W-:Y:S05]  /*1220*/  @!P0 BRA `(.L_x_15) ;  /* 0x0000000000048947 */ /* 0x000fea0003800000 */
[----:B------:R-:W-:Y:S01]  /*1230*/  BPT.TRAP 0x1 ;  /* 0x000000040000795c */ /* 0x000fe20000300000 */
.L_x_15:
[----:B------:R-:W-:Y:S02]  /*1240*/  IMAD.U32 R3, RZ, RZ, UR39 ;  /* 0x00000027ff037e24 */ /* 0x000fe4000f8e00ff */
[----:B------:R-:W-:-:S03]  /*1250*/  IMAD.U32 R0, RZ, RZ, UR38 ;  /* 0x00000026ff007e24 */ /* 0x000fc6000f8e00ff */
[----:B------:R-:W-:Y:S02]  /*1260*/  LEA R3, R3, UR42, 0x3 ;  /* 0x0000002a03037c11 */ /* 0x000fe4000f8e18ff */
[----:B------:R-:W-:-:S04]  /*1270*/  SHF.L.U32 R0, R0, 0x1f, RZ ;  /* 0x0000001f00007819 */ /* 0x000fc800000006ff */
[----:B------:R2:W3:Y:S01]  /*1280*/  SYNCS.PHASECHK.TRANS64.TRYWAIT P1, [R3+URZ], R0 ;  /* 0x00000000030075a7 */ /* 0x0004e2000802017f */
[----:B------:R-:W-:Y:S05]  /*1290*/  @!P0 BRA `(.L_x_16) ;  /* 0x0000000000048947 */ /* 0x000fea0003800000 */
[----:B------:R-:W-:Y:S01]  /*12a0*/  BPT.TRAP 0x1 ;  /* 0x000000040000795c */ /* 0x000fe20000300000 */
.L_x_16:
[----:B---3--:R-:W-:Y:S05]  /*12b0*/  @P1 BRA `(.L_x_17) ;  /* 0x0000000000081947 */ /* 0x008fea0003800000 */
[----:B------:R-:W3:Y:S02]  /*12c0*/  SYNCS.PHASECHK.TRANS64.TRYWAIT P1, [R3+URZ], R0 ;  /* 0x00000000030075a7 */ /* 0x000ee4000802017f */
[----:B---3--:R-:W-:Y:S05]  /*12d0*/  @!P1 BRA `(.L_x_18) ;  /* 0x0000004c004c9947 */ /* 0x008fea0003800000 */
.L_x_17:
[----:B------:R-:W-:-:S04]  /*12e0*/  UISETP.LT.AND UP0, UPT, UR40, 0x1, UPT ;  /* 0x000000012800788c */ /* 0x000fc8000bf01270 */
[----:B------:R-:W-:-:S04]  /*12f0*/  USEL UR4, UR40, 0x1, UP0 ;  /* 0x0000000128047887 */ /* 0x000fc80008000000 */
[----:B------:R-:W-:-:S06]  /*1300*/  UIADD3 UR4, UR40, -UR4, URZ ;  /* 0x8000000428047290 */ /* 0x000fcc000fffe03f */
[----:B--23--:R-:W-:Y:S01]  /*1310*/  IMAD.U32 R0, RZ, RZ, UR4 ;  /* 0x00000004ff007e24 */ /* 0x00cfe2000f8e00ff */
[----:B------:R-:W-:Y:S05]  /*1320*/  WARPSYNC.ALL ;  /* 0x0000000000007948 */ /* 0x000fea0003800000 */
[----:B------:R-:W-:Y:S01]  /*1330*/  ISETP.GE.AND P1, PT, R0, 0x1, PT ;  /* 0x000000010000780c */ /* 0x000fe20003f26270 */
[----:B------:R-:W-:Y:S01]  /*1340*/  UIADD3 UR4, UR42, 0x24180, URZ ;  /* 0x000241802a047890 */ /* 0x000fe2000fffe03f */
[----:B------:R-:W-:Y:S01]  /*1350*/  WARPGROUP.ARRIVE ;  /* 0x00000000000079c5 */ /* 0x000fe20000000000 */
[----:B------:R-:W-:Y:S01]  /*1360*/  UMOV UR9, 0x40000040 ;  /* 0x4000004000097882 */ /* 0x000fe20000000000 */
[----:B------:R-:W-:Y:S01]  /*1370*/  UMOV UR11, 0x40000040 ;  /* 0x40000040000b7882 */ /* 0x000fe20000000000 */
[----:B------:R-:W-:-:S04]  /*1380*/  USHF.R.U32.HI UR4, URZ, 0x4, UR4 ;  /* 0x000000043f047899 */ /* 0x000fc80008011604 */
[----:B------:R-:W-:Y:S02]  /*1390*/  ULOP3.LUT UR5, UR4, 0x3fff, URZ, 0xc0, !UPT ;  /* 0x00003fff04057892 */ /* 0x000fe4000f8ec03f */
[----:B------:R-:W-:Y:S02]  /*13a0*/  ULOP3.LUT UR4, UR41, 0x10000, URZ, 0xfc, !UPT ;  /* 0x0001000029047892 */ /* 0x000fe4000f8efc3f */
[----:B------:R-:W-:Y:S02]  /*13b0*/  ULOP3.LUT UR5, UR5, 0x10000, URZ, 0xfc, !UPT ;  /* 0x0001000005057892 */ /* 0x000fe4000f8efc3f */
[----:B------:R-:W-:Y:S02]  /*13c0*/  ULEA UR6, UR39, UR4, 0xa ;  /* 0x0000000427067291 */ /* 0x000fe4000f8e503f */
[----:B------:R-:W-:-:S05]  /*13d0*/  ULEA UR7, UR39, UR5, 0x9 ;  /* 0x0000000527077291 */ /* 0x000fca000f8e483f */
[----:B------:R-:W-:Y:S02]  /*13e0*/  UMOV UR8, UR6 ;  /* 0x0000000600087c82 */ /* 0x000fe40008000000 */
[----:B------:R-:W-:Y:S02]  /*13f0*/  UMOV UR10, UR7 ;  /* 0x00000007000a7c82 */ /* 0x000fe40008000000 */
[----:B------:R-:W-:Y:S01]  /*1400*/  HGMMA.64x64x16.F32.BF16 R24, gdesc[UR8], RZ, !UPT, gsb0 ;  /* 0x00e00000081879f0 */ /* 0x000fe2000c0018ff */
[----:B------:R-:W-:Y:S02]  /*1410*/  UIADD3 UR8, UR6, 0x2, URZ ;  /* 0x0000000206087890 */ /* 0x000fe4000fffe03f */
[----:B------:R-:W-:Y:S01]  /*1420*/  UIADD3 UR10, UR7, 0x2, URZ ;  /* 0x00000002070a7890 */ /* 0x000fe2000fffe03f */
[----:B------:R-:W-:Y:S01]  /*1430*/  UMOV UR9, 0x40000040 ;  /* 0x4000004000097882 */ /* 0x000fe20000000000 */
[----:B------:R-:W-:Y:S01]  /*1440*/  UMOV UR11, 0x40000040 ;  /* 0x40000040000b7882 */ /* 0x000fe20000000000 */
[----:B------:R-:W-:-:S02]  /*1450*/  WARPGROUP.DEPBAR.LE gsb0, 0x0 ;  /* 0x00008000000079c5 */ /* 0x000fc40000010000 */
[----:B------:R-:W-:-:S06]  /*1460*/  WARPGROUP.ARRIVE ;  /* 0x00000000000079c5 */ /* 0x000fcc0000000000 */
[----:B------:R-:W-:Y:S01]  /*1470*/  HGMMA.64x64x16.F32.BF16 R24, gdesc[UR8], R24, gsb0 ;  /* 0x00e00000081879f0 */ /* 0x000fe20008001818 */
[----:B------:R-:W-:Y:S02]  /*1480*/  UIADD3 UR8, UR6, 0x4, URZ ;  /* 0x0000000406087890 */ /* 0x000fe4000fffe03f */
[----:B------:R-:W-:Y:S01]  /*1490*/  UIADD3 UR10, UR7, 0x4, URZ ;  /* 0x00000004070a7890 */ /* 0x000fe2000fffe03f */
[----:B------:R-:W-:Y:S01]  /*14a0*/  UMOV UR9, 0x40000040 ;  /* 0x4000004000097882 */ /* 0x000fe20000000000 */
[----:B------:R-:W-:Y:S01]  /*14b0*/  UMOV UR11, 0x40000040 ;  /* 0x40000040000b7882 */ /* 0x000fe20000000000 */
[----:B------:R-:W-:Y:S02]  /*14c0*/  WARPGROUP.DEPBAR.LE gsb0, 0x0 ;  /* 0x00008000000079c5 */ /* 0x000fe40000010000 */
        /* <DEDUP_REMOVED lines=8> */
[----:B------:R-:W-:Y:S03]  /*1550*/  HGMMA.64x64x16.F32.BF16 R24, gdesc[UR8], R24, gsb0 ;  /* 0x00e00000081879f0 */ /* 0x000fe60008001818 */
[----:B------:R-:W-:Y:S02]  /*1560*/  WARPGROUP.DEPBAR.LE gsb0, 0x0 ;  /* 0x00008000000079c5 */ /* 0x000fe40000010000 */
[----:B------:R-:W-:Y:S05]  /*1570*/  @!P1 BRA `(.L_x_19) ;  /* 0x0000000400189947 */ /* 0x000fea0003800000 */
[----:B------:R-:W-:-:S04]  /*1580*/  UIADD3 UR6, UR39, 0x1, URZ ;  /* 0x0000000127067890 */ /* 0x000fc8000fffe03f */
[----:B------:R-:W-:-:S04]  /*1590*/  UISETP.NE.AND UP0, UPT, UR6, 0x9, UPT ;  /* 0x000000090600788c */ /* 0x000fc8000bf05270 */
[----:B------:R-:W-:Y:S02]  /*15a0*/  USEL UR7, URZ, 0x1, UP0 ;  /* 0x000000013f077887 */ /* 0x000fe40008000000 */
[----:B------:R-:W-:Y:S02]  /*15b0*/  USEL UR6, UR6, URZ, UP0 ;  /* 0x0000003f06067287 */ /* 0x000fe40008000000 */
[----:B------:R-:W-:-:S06]  /*15c0*/  ULOP3.LUT UR7, UR38, UR7, URZ, 0x3c, !UPT ;  /* 0x0000000726077292 */ /* 0x000fcc000f8e3c3f */
[----:B01----:R-:W-:Y:S01]  /*15d0*/  IMAD.U32 R5, RZ, RZ, UR7 ;  /* 0x00000007ff057e24 */ /* 0x003fe2000f8e00ff */
[----:B------:R-:W-:-:S06]  /*15e0*/  UMOV UR7, UR39 ;  /* 0x0000002700077c82 */ /* 0x000fcc0008000000 */
.L_x_26:
[----:B01----:R-:W-:Y:S05]  /*15f0*/  @!P0 BRA `(.L_x_20) ;  /* 0x0000000000048947 */ /* 0x003fea0003800000 */
[----:B------:R-:W-:Y:S01]  /*1600*/  BPT.TRAP 0x1 ;  /* 0x000000040000795c */ /* 0x000fe20000300000 */
.L_x_20:
[----:B------:R-:W0:Y:S01]  /*1610*/  S2UR UR9, SR_CgaCtaId ;  /* 0x00000000000979c3 */ /* 0x000e220000008800 */
[----:B------:R-:W-:Y:S01]  /*1620*/  UMOV UR8, 0x400 ;  /* 0x0000040000087882 */ /* 0x000fe20000000000 */
[----:B------:R-:W-:Y:S01]  /*1630*/  SHF.L.U32 R3, R5, 0x1f, RZ ;  /* 0x0000001f05037819 */ /* 0x000fe200000006ff */
[----:B0-----:R-:W-:-:S04]  /*1640*/  ULEA UR14, UR9, UR8, 0x18 ;  /* 0x00000008090e7291 */ /* 0x001fc8000f8ec03f */
[----:B------:R-:W-:-:S09]  /*1650*/  ULEA UR8, UR6, UR14, 0x3 ;  /* 0x0000000e06087291 */ /* 0x000fd2000f8e183f */
[----:B------:R0:W1:Y:S01]  /*1660*/  SYNCS.PHASECHK.TRANS64.TRYWAIT P1, [UR8], R3 ;  /* 0x00000003ff0075a7 */ /* 0x0000620008020148 */
[----:B------:R-:W-:Y:S05]  /*1670*/  @!P0 BRA `(.L_x_21) ;  /* 0x0000000000048947 */ /* 0x000fea0003800000 */
[----:B------:R-:W-:Y:S01]  /*1680*/  BPT.TRAP 0x1 ;  /* 0x000000040000795c */ /* 0x000fe20000300000 */
.L_x_21:
[----:B-1----:R-:W-:Y:S05]  /*1690*/  @P1 BRA `(.L_x_22) ;  /* 0x0000000000081947 */ /* 0x002fea0003800000 */
[----:B------:R-:W1:Y:S02]  /*16a0*/  SYNCS.PHASECHK.TRANS64.TRYWAIT P1, [UR8], R3 ;  /* 0x00000003ff0075a7 */ /* 0x000e640008020148 */
[----:B-1----:R-:W-:Y:S05]  /*16b0*/  @!P1 BRA `(.L_x_23) ;  /* 0x0000004800689947 */ /* 0x002fea0003800000 */
.L_x_22:
[----:B------:R-:W-:Y:S01]  /*16c0*/  ULEA UR12, UR6, UR4, 0xa ;  /* 0x00000004060c7291 */ /* 0x000fe2000f8e503f */
[----:B------:R-:W-:Y:S01]  /*16d0*/  WARPGROUP.ARRIVE ;  /* 0x00000000000079c5 */ /* 0x000fe20000000000 */
[----:B------:R-:W-:Y:S01]  /*16e0*/  ULEA UR13, UR6, UR5, 0x9 ;  /* 0x00000005060d7291 */ /* 0x000fe2000f8e483f */
[----:B------:R-:W-:Y:S01]  /*16f0*/  UMOV UR9, 0x40000040 ;  /* 0x4000004000097882 */ /* 0x000fe20000000000 */
[----:B------:R-:W-:-:S03]  /*1700*/  UMOV UR11, 0x40000040 ;  /* 0x40000040000b7882 */ /* 0x000fc60000000000 */
[----:B------:R-:W-:Y:S02]  /*1710*/  UMOV UR8, UR12 ;  /* 0x0000000c00087c82 */ /* 0x000fe40008000000 */
[----:B------:R-:W-:Y:S02]  /*1720*/  UMOV UR10, UR13 ;  /* 0x0000000d000a7c82 */ /* 0x000fe40008000000 */
[----:B------:R-:W-:Y:S01]  /*1730*/  HGMMA.64x64x16.F32.BF16 R24, gdesc[UR8], R24, gsb0 ;  /* 0x00e00000081879f0 */ /* 0x000fe20008001818 */
        /* <DEDUP_REMOVED lines=23> */
[----:B------:R-:W-:Y:S01]  /*18b0*/  BPT.TRAP 0x1 ;  /* 0x000000040000795c */ /* 0x000fe20000300000 */
.L_x_24:
[----:B------:R-:W-:Y:S01]  /*18c0*/  ULEA UR8, UR7, UR14, 0x3 ;  /* 0x0000000e07087291 */ /* 0x000fe2000f8e183f */
[----:B------:R-:W-:-:S03]  /*18d0*/  ISETP.GT.U32.AND P1, PT, R19, 0x1, PT ;  /* 0x000000011300780c */ /* 0x000fc60003f24070 */
[----:B------:R-:W-:-:S04]  /*18e0*/  UIADD3 UR8, UR8, 0x48, URZ ;  /* 0x0000004808087890 */ /* 0x000fc8000fffe03f */
[----:B------:R-:W-:-:S09]  /*18f0*/  UPRMT UR8, URZ, 0x654, UR8 ;  /* 0x000006543f087896 */ /* 0x000fd20008000008 */
[----:B------:R-:W-:Y:S01]  /*1900*/  SYNCS.ARRIVE.TRANS64.RED.A1T0 RZ, [UR8], RZ ;  /* 0x000000ffffff79a7 */ /* 0x000fe20008100408 */
[----:B------:R-:W-:Y:S05]  /*1910*/  @P1 BRA `(.L_x_25) ;  /* 0x0000000000041947 */ /* 0x000fea0003800000 */
[----:B------:R-:W-:Y:S01]  /*1920*/  BPT.TRAP 0x1 ;  /* 0x000000040000795c */ /* 0x000fe20000300000 */
.L_x_25:
[----:B------:R-:W-:Y:S01]  /*1930*/  UIADD3 UR6, UR6, 0x1, URZ ;  /* 0x0000000106067890 */ /* 0x000fe2000fffe03f */
[C---:B------:R-:W-:Y:S01]  /*1940*/  ISETP.GT.AND P1, PT, R0.reuse, 0x1, PT ;  /* 0x000000010000780c */ /* 0x040fe20003f24270 */
[----:B------:R-:W-:Y:S01]  /*1950*/  UIADD3 UR7, UR7, 0x1, URZ ;  /* 0x0000000107077890 */ /* 0x000fe2000fffe03f */
[----:B------:R-:W-:Y:S01]  /*1960*/  VIADD R0, R0, 0xffffffff ;  /* 0xffffffff00007836 */ /* 0x000fe20000000000 */
[----:B------:R-:W-:Y:S02]  /*1970*/  UISETP.NE.AND UP0, UPT, UR6, 0x9, UPT ;  /* 0x000000090600788c */ /* 0x000fe4000bf05270 */
[----:B------:R-:W-:Y:S02]  /*1980*/  UISETP.NE.AND UP1, UPT, UR7, 0x9, UPT ;  /* 0x000000090700788c */ /* 0x000fe4000bf25270 */
[----:B------:R-:W-:Y:S02]  /*1990*/  USEL UR8, URZ, 0x1, UP0 ;  /* 0x000000013f087887 */ /* 0x000fe40008000000 */
[----:B------:R-:W-:-:S02]  /*19a0*/  USEL UR6, UR6, URZ, UP0 ;  /* 0x0000003f06067287 */ /* 0x000fc40008000000 */
[----:B------:R-:W-:Y:S02]  /*19b0*/  USEL UR7, UR7, URZ, UP1 ;  /* 0x0000003f07077287 */ /* 0x000fe40008800000 */
[----:B------:R-:W-:Y:S01]  /*19c0*/  LOP3.LUT R5, R5, UR8, RZ, 0x3c, !PT ;  /* 0x0000000805057c12 */ /* 0x000fe2000f8e3cff */
[----:B------:R-:W-:Y:S09]  /*19d0*/  @P1 BRA `(.L_x_26) ;  /* 0xfffffffc00041947 */ /* 0x000ff2000383ffff */
.L_x_19:
[----:B------:R-:W2:Y:S02]  /*19e0*/  LDC R0, c[0x0][0x28c] ;  /* 0x0000a300ff007b82 */ /* 0x000ea40000000800 */
[----:B--2---:R-:W-:-:S13]  /*19f0*/  ISETP.GE.AND P1, PT, R0, 0x1, PT ;  /* 0x000000010000780c */ /* 0x004fda0003f26270 */
[----:B------:R-:W-:Y:S05]  /*1a00*/  @!P1 BRA `(.L_x_27) ;  /* 0x0000000000489947 */ /* 0x000fea0003800000 */
[----:B------:R-:W-:Y:S05]  /*1a10*/  @!P0 BRA `(.L_x_28) ;  /* 0x0000000000048947 */ /* 0x000fea0003800000 */
[----:B------:R-:W-:Y:S01]  /*1a20*/  BPT.TRAP 0x1 ;  /* 0x000000040000795c */ /* 0x000fe20000300000 */
.L_x_28:
[----:B------:R-:W2:Y:S01]  /*1a30*/  S2UR UR7, SR_CgaCtaId ;  /* 0x00000000000779c3 */ /* 0x000ea20000008800 */
[----:B------:R-:W-:Y:S01]  /*1a40*/  UISETP.LT.AND UP0, UPT, UR40, 0x1, UPT ;  /* 0x000000012800788c */ /* 0x000fe2000bf01270 */
[----:B------:R-:W-:-:S03]  /*1a50*/  ISETP.GT.U32.AND P0, PT, R19, 0x1, PT ;  /* 0x000000011300780c */ /* 0x000fc60003f04070 */
[----:B------:R-:W-:-:S04]  /*1a60*/  USEL UR6, UR40, 0x1, UP0 ;  /* 0x0000000128067887 */ /* 0x000fc80008000000 */
[----:B------:R-:W-:-:S04]  /*1a70*/  UIADD3 UR6, UR39, UR40, -UR6 ;  /* 0x0000002827067290 */ /* 0x000fc8000fffe806 */
[----:B------:R-:W-:-:S04]  /*1a80*/  UIMAD.WIDE.U32 UR4, UR6, 0x38e38e39, URZ ;  /* 0x38e38e39060478a5 */ /* 0x000fc8000f8e003f */
[----:B------:R-:W-:-:S03]  /*1a90*/  USHF.R.U32.HI UR4, URZ, 0x1, UR5 ;  /* 0x000000013f047899 */ /* 0x000fc60008011605 */
[----:B------:R-:W-:Y:S01]  /*1aa0*/  UMOV UR5, 0x400 ;  /* 0x0000040000057882 */ /* 0x000fe20000000000 */
[----:B------:R-:W-:Y:S02]  /*1ab0*/  UIMAD UR6, UR4, -0x9, UR6 ;  /* 0xfffffff7040678a4 */ /* 0x000fe4000f8e0206 */
[----:B--2---:R-:W-:-:S04]  /*1ac0*/  ULEA UR5, UR7, UR5, 0x18 ;  /* 0x0000000507057291 */ /* 0x004fc8000f8ec03f */
[----:B------:R-:W-:-:S04]  /*1ad0*/  ULEA UR6, UR6, UR5, 0x3 ;  /* 0x0000000506067291 */ /* 0x000fc8000f8e183f */
[----:B------:R-:W-:-:S04]  /*1ae0*/  UIADD3 UR6, UR6, 0x48, URZ ;  /* 0x0000004806067890 */ /* 0x000fc8000fffe03f */
[----:B------:R-:W-:-:S09]  /*1af0*/  UPRMT UR6, URZ, 0x654, UR6 ;  /* 0x000006543f067896 */ /* 0x000fd20008000006 */
[----:B------:R-:W-:Y:S01]  /*1b00*/  SYNCS.ARRIVE.TRANS64.RED.A1T0 RZ, [UR6], RZ ;  /* 0x000000ffffff79a7 */ /* 0x000fe20008100406 */
[----:B------:R-:W-:Y:S05]  /*1b10*/  @P0 BRA `(.L_x_27) ;  /* 0x0000000000040947 */ /* 0x000fea0003800000 */
[----:B------:R-:W-:Y:S01]  /*1b20*/  BPT.TRAP 0x1 ;  /* 0x000000040000795c */ /* 0x000fe20000300000 */
.L_x_27:
[----:B------:R-:W2:Y:S01]  /*1b30*/  LDC R6, c[0x0][0x288] ;  /* 0x0000a200ff067b82 */ /* 0x000ea20000000800 */
[C---:B01----:R-:W-:Y:S01]  /*1b40*/  LOP3.LUT R5, R18.reuse, 0x3, RZ, 0xc0, !PT ;  /* 0x0000000312057812 */ /* 0x043fe200078ec0ff */
[----:B------:R-:W-:Y:S01]  /*1b50*/  IMAD.SHL.U32 R59, R59, 0x40, RZ ;  /* 0x000000403b3b7824 */ /* 0x000fe200078e00ff */
[----:B------:R-:W-:Y:S01]  /*1b60*/  UIADD3 UR39, UR40, UR39, URZ ;  /* 0x0000002728277290 */ /* 0x000fe2000fffe03f */
[----:B------:R-:W-:Y:S01]  /*1b70*/  SHF.R.U32.HI R3, RZ, 0x2, R18 ;  /* 0x00000002ff037819 */ /* 0x000fe20000011612 */
[C---:B------:R-:W-:Y:S01]  /*1b80*/  IMAD.SHL.U32 R10, R18.reuse, 0x2, RZ ;  /* 0x00000002120a7824 */ /* 0x040fe200078e00ff */
[----:B------:R-:W-:Y:S01]  /*1b90*/  LOP3.LUT R4, R18, 0x60, RZ, 0xc0, !PT ;  /* 0x0000006012047812 */ /* 0x000fe200078ec0ff */
[----:B------:R-:W-:Y:S01]  /*1ba0*/  UISETP.GT.U32.AND UP0, UPT, UR39, 0x8, UPT ;  /* 0x000000082700788c */ /* 0x000fe2000bf04070 */
[----:B------:R-:W-:Y:S01]  /*1bb0*/  LOP3.LUT R0, R22, 0x1, RZ, 0xc0, !PT ;  /* 0x0000000116007812 */ /* 0x000fe200078ec0ff */
[----:B------:R-:W-:Y:S01]  /*1bc0*/  ULDC UR7, c[0x0][0x284] ;  /* 0x0000a10000077ab9 */ /* 0x000fe20000000800 */
[----:B------:R-:W-:Y:S01]  /*1bd0*/  LOP3.LUT R3, R3, 0x7, RZ, 0xc0, !PT ;  /* 0x0000000703037812 */ /* 0x000fe200078ec0ff */
[----:B------:R-:W-:Y:S01]  /*1be0*/  UISETP.LT.U32.AND UP0, UPT, UR40, 0x9, UP0 ;  /* 0x000000092800788c */ /* 0x000fe20008701070 */
[----:B------:R-:W-:Y:S01]  /*1bf0*/  SHF.R.U32.HI R4, RZ, 0x1, R4 ;  /* 0x00000001ff047819 */ /* 0x000fe20000011604 */
[----:B------:R-:W-:Y:S01]  /*1c00*/  IMAD.SHL.U32 R8, R0, 0x40, RZ ;  /* 0x0000004000087824 */ /* 0x000fe200078e00ff */
[----:B------:R-:W-:Y:S01]  /*1c10*/  UISETP.GE.U32.AND UP1, UPT, UR40, 0x9, UPT ;  /* 0x000000092800788c */ /* 0x000fe2000bf26070 */
[----:B------:R-:W-:Y:S01]  /*1c20*/  SHF.R.S32.HI R15, RZ, 0x1f, R57 ;  /* 0x0000001fff0f7819 */ /* 0x000fe20000011439 */
[----:B------:R-:W-:Y:S01]  /*1c30*/  ULDC.64 UR8, c[0x0][0x5d0] ;  /* 0x0001740000087ab9 */ /* 0x000fe20000000a00 */
[--C-:B------:R-:W-:Y:S01]  /*1c40*/  IADD3 R7, RZ, -R4, -R3.reuse ;  /* 0x80000004ff077210 */ /* 0x100fe20007ffe803 */
[----:B------:R-:W-:Y:S01]  /*1c50*/  UIMAD.WIDE.U32 UR4, UR39, 0x38e38e39, URZ ;  /* 0x38e38e39270478a5 */ /* 0x000fe2000f8e003f */
[C---:B------:R-:W-:Y:S01]  /*1c60*/  LOP3.LUT R10, R59.reuse, 0x6, R10, 0xf8, !PT ;  /* 0x000000063b0a7812 */ /* 0x040fe200078ef80a */
[----:B------:R-:W-:Y:S01]  /*1c70*/  USEL UR6, URZ, 0x1, !UP0 ;  /* 0x000000013f067887 */ /* 0x000fe2000c000000 */
[----:B------:R-:W-:Y:S01]  /*1c80*/  LOP3.LUT R3, R8, 0x40, R3, 0xe2, !PT ;  /* 0x0000004008037812 */ /* 0x000fe200078ee203 */
[C---:B------:R-:W-:Y:S01]  /*1c90*/  IMAD.WIDE R8, R58.reuse, 0x80, RZ ;  /* 0x000000803a087825 */ /* 0x040fe200078e02ff */
[----:B------:R-:W-:Y:S01]  /*1ca0*/  SHF.R.S32.HI R11, RZ, 0x1f, R10 ;  /* 0x0000001fff0b7819 */ /* 0x000fe2000001140a */
[----:B------:R-:W-:Y:S01]  /*1cb0*/  USHF.R.U32.HI UR4, URZ, 0x1, UR5 ;  /* 0x000000013f047899 */ /* 0x000fe20008011605 */
[----:B--2---:R-:W-:Y:S01]  /*1cc0*/  ISETP.GE.AND P0, PT, R59, R6, PT ;  /* 0x000000063b00720c */ /* 0x004fe20003f06270 */
[----:B------:R-:W-:Y:S01]  /*1cd0*/  IMAD R12, R5, -0x2, R6 ;  /* 0xfffffffe050c7824 */ /* 0x000fe200078e0206 */
[----:B------:R-:W-:Y:S01]  /*1ce0*/  ULOP3.LUT UR38, UR38, UR6, URZ, 0x3c, !UPT ;  /* 0x0000000626267292 */ /* 0x000fe2000f8e3c3f */
[----:B------:R-:W-:Y:S01]  /*1cf0*/  IMAD.SHL.U32 R5, R58, 0x80, RZ ;  /* 0x000000803a057824 */ /* 0x000fe200078e00ff */
[----:B------:R-:W-:Y:S01]  /*1d00*/  LOP3.LUT R73, R8, R3, R4, 0xfe, !PT ;  /* 0x0000000308497212 */ /* 0x000fe200078efe04 */
[----:B------:R-:W-:Y:S01]  /*1d10*/  IMAD R6, R15, UR8, RZ ;  /* 0x000000080f067c24 */ /* 0x000fe2000f8e02ff */
[----:B------:R-:W-:Y:S01]  /*1d20*/  UIMAD UR39, UR4, -0x9, UR39 ;  /* 0xfffffff7042778a4 */ /* 0x000fe2000f8e0227 */
[----:B------:R-:W-:Y:S01]  /*1d30*/  IMAD R0, R0, -0x40, R7 ;  /* 0xffffffc000007824 */ /* 0x000fe200078e0207 */
[----:B------:R-:W-:Y:S01]  /*1d40*/  ISETP.GE.OR P0, PT, R5, UR7, P0 ;  /* 0x0000000705007c0c */ /* 0x000fe20008706670 */
[C---:B------:R-:W-:Y:S01]  /*1d50*/  IMAD R13, R57.reuse, UR9, R6 ;  /* 0x00000009390d7c24 */ /* 0x040fe2000f8e0206 */
[----:B------:R-:W-:Y:S01]  /*1d60*/  @UP1 ULOP3.LUT UR38, UR38, 0x1, UR4, 0x78, !UPT ;  /* 0x0000000126261892 */ /* 0x000fe2000f8e7804 */
[----:B------:R-:W-:Y:S01]  /*1d70*/  IMAD.WIDE.U32 R6, R57, UR8, R10 ;  /* 0x0000000839067c25 */ /* 0x000fe2000f8e000a */
[----:B------:R-:W-:-:S03]  /*1d80*/  IADD3 R3, -R5, UR7, R0 ;  /* 0x0000000705037c10 */ /* 0x000fc6000fffe100 */
[----:B------:R-:W-:Y:S02]  /*1d90*/  IMAD.IADD R7, R7, 0x1, R13 ;  /* 0x0000000107077824 */ /* 0x000fe400078e020d */
[----:B------:R-:W-:Y:S02]  /*1da0*/  IMAD.IADD R4, R12, 0x1, -R59 ;  /* 0x000000010c047824 */ /* 0x000fe400078e0a3b */
[----:B------:R-:W-:Y:S02]  /*1db0*/  IMAD.MOV.U32 R0, RZ, RZ, -0x1 ;  /* 0xffffffffff007424 */ /* 0x000fe400078e00ff */
[----:B------:R-:W-:Y:S05]  /*1dc0*/  @P0 BRA `(.L_x_29) ;  /* 0x0000002000a40947 */ /* 0x000fea0003800000 */
[----:B------:R-:W0:Y:S01]  /*1dd0*/  LDC.64 R66, c[0x0][0x5c8] ;  /* 0x00017200ff427b82 */ /* 0x000e220000000a00 */
[----:B-----5:R-:W-:Y:S01]  /*1de0*/  FSETP.NEU.AND P0, PT, R56, RZ, PT ;  /* 0x000000ff3800720b */ /* 0x020fe20003f0d000 */
[----:B------:R-:W-:Y:S01]  /*1df0*/  BSSY B0, `(.L_x_29) ;  /* 0x0000226000007945 */ /* 0x000fe20003800000 */
[----:B------:R-:W-:-:S04]  /*1e00*/  ISETP.GT.AND P2, PT, R4, RZ, PT ;  /* 0x000000ff0400720c */ /* 0x000fc80003f44270 */
[----:B------:R-:W-:Y:S01]  /*1e10*/  ISETP.GT.AND P1, PT, R3, RZ, P2 ;  /* 0x000000ff0300720c */ /* 0x000fe20001724270 */
[-C--:B0-----:R-:W-:Y:S02]  /*1e20*/  IMAD R12, R9, R66.reuse, RZ ;  /* 0x00000042090c7224 */ /* 0x081fe400078e02ff */
[----:B------:R-:W-:-:S04]  /*1e30*/  IMAD.WIDE.U32 R58, R73, R66, R6 ;  /* 0x00000042493a7225 */ /* 0x000fc800078e0006 */
[----:B------:R-:W-:-:S04]  /*1e40*/  IMAD R5, R73, R67, R12 ;  /* 0x0000004349057224 */ /* 0x000fc800078e020c */
[----:B------:R-:W-:Y:S01]  /*1e50*/  IMAD.IADD R75, R59, 0x1, R5 ;  /* 0x000000013b4b7824 */ /* 0x000fe200078e0205 */
[----:B------:R-:W-:Y:S06]  /*1e60*/  @!P0 BRA `(.L_x_30) ;  /* 0x0000001400e88947 */ /* 0x000fec0003800000 */
[----:B------:R-:W0:Y:S01]  /*1e70*/  LDC.64 R64, c[0x0][0x5b8] ;  /* 0x00016e00ff407b82 */ /* 0x000e220000000a00 */
[----:B------:R-:W-:-:S07]  /*1e80*/  ULDC.64 UR4, c[0x0][0x5c0] ;  /* 0x0001700000047ab9 */ /* 0x000fce0000000a00 */
[----:B------:R-:W1:Y:S08]  /*1e90*/  LDC.64 R68, c[0x0][0x5b0] ;  /* 0x00016c00ff447b82 */ /* 0x000e700000000a00 */
[----:B------:R-:W2:Y:S01]  /*1ea0*/  LDC.64 R70, c[0x0][0x5a8] ;  /* 0x00016a00ff467b82 */ /* 0x000ea20000000a00 */
[-C--:B0-----:R-:W-:Y:S02]  /*1eb0*/  IMAD R6, R15, R64.reuse, RZ ;  /* 0x000000400f067224 */ /* 0x081fe400078e02ff */
[----:B------:R-:W-:-:S04]  /*1ec0*/  IMAD.WIDE.U32 R60, R57, R64, R10 ;  /* 0x00000040393c7225 */ /* 0x000fc800078e000a */
[----:B------:R-:W-:Y:S02]  /*1ed0*/  IMAD R63, R57, R65, R6 ;  /* 0x00000041393f7224 */ /* 0x000fe400078e0206 */
[-C--:B-1----:R-:W-:Y:S02]  /*1ee0*/  IMAD R8, R9, R68.reuse, RZ ;  /* 0x0000004409087224 */ /* 0x082fe400078e02ff */
[----:B------:R-:W-:Y:S02]  /*1ef0*/  IMAD.IADD R13, R61, 0x1, R63 ;  /* 0x000000013d0d7824 */ /* 0x000fe400078e023f */
[----:B------:R-:W-:Y:S02]  /*1f00*/  IMAD.MOV.U32 R12, RZ, RZ, R60 ;  /* 0x000000ffff0c7224 */ /* 0x000fe400078e003c */
[C---:B------:R-:W-:Y:S02]  /*1f10*/  IMAD R65, R73.reuse, R69, R8 ;  /* 0x0000004549417224 */ /* 0x040fe400078e0208 */
[----:B------:R-:W-:-:S04]  /*1f20*/  IMAD.WIDE.U32 R6, R73, R68, R12 ;  /* 0x0000004449067225 */ /* 0x000fc800078e000c */
[----:B------:R-:W-:Y:S01]  /*1f30*/  IMAD.IADD R5, R7, 0x1, R65 ;  /* 0x0000000107057824 */ /* 0x000fe200078e0241 */
[----:B--2---:R-:W-:-:S04]  /*1f40*/  LEA R14, P0, R6, R70, 0x1 ;  /* 0x00000046060e7211 */ /* 0x004fc800078008ff */
[----:B------:R-:W-:-:S05]  /*1f50*/  LEA.HI.X R15, R6, R71, R5, 0x1, P0 ;  /* 0x00000047060f7211 */ /* 0x000fca00000f0c05 */
[----:B------:R0:W2:Y:S01]  /*1f60*/  @P1 LDG.E.LTC128B.U16 R5, desc[UR36][R14.64] ;  /* 0x000000240e051981 */ /* 0x0000a2000c1e1520 */
[----:B------:R-:W-:Y:S01]  /*1f70*/  LEA R8, P0, R58, UR4, 0x1 ;  /* 0x000000043a087c11 */ /* 0x000fe2000f8008ff */
[----:B------:R-:W-:Y:S01]  /*1f80*/  IMAD.WIDE.U32 R6, R73, R68, R10 ;  /* 0x0000004449067225 */ /* 0x000fe200078e000a */
[----:B------:R-:W-:Y:S03]  /*1f90*/  BSSY B1, `(.L_x_31) ;  /* 0x0000012000017945 */ /* 0x000fe60003800000 */
[----:B------:R-:W-:Y:S02]  /*1fa0*/  IMAD.IADD R7, R65, 0x1, R7 ;  /* 0x0000000141077824 */ /* 0x000fe400078e0207 */
[----:B------:R-:W-:Y:S01]  /*1fb0*/  IMAD.WIDE.U32 R20, R57, R64, R6 ;  /* 0x0000004039147225 */ /* 0x000fe200078e0006 */
[----:B0-----:R-:W-:-:S03]  /*1fc0*/  SHF.L.U64.HI R15, R68, 0x3, R69 ;  /* 0x00000003440f7819 */ /* 0x001fc60000010245 */
[----:B------:R-:W-:Y:S01]  /*1fd0*/  IMAD.IADD R7, R63, 0x1, R21 ;  /* 0x000000013f077824 */ /* 0x000fe200078e0215 */
[----:B------:R-:W-:Y:S01]  /*1fe0*/  LEA R6, P4, R20, R70, 0x1 ;  /* 0x0000004614067211 */ /* 0x000fe200078808ff */
[----:B------:R-:W-:-:S03]  /*1ff0*/  IMAD.SHL.U32 R14, R68, 0x8, RZ ;  /* 0x00000008440e7824 */ /* 0x000fc600078e00ff */
[----:B------:R-:W-:Y:S01]  /*2000*/  LEA.HI.X R7, R20, R71, R7, 0x1, P4 ;  /* 0x0000004714077211 */ /* 0x000fe200020f0c07 */
[----:B--2---:R-:W-:-:S04]  /*2010*/  IMAD.U32 R9, R5, 0x10000, RZ ;  /* 0x0001000005097824 */ /* 0x004fc800078e00ff */
[----:B------:R-:W-:-:S04]  /*2020*/  FMUL R9, R9, R56 ;  /* 0x0000003809097220 */ /* 0x000fc80000400000 */
[----:B------:R-:W-:Y:S01]  /*2030*/  FFMA R24, R24, R23, R9 ;  /* 0x0000001718187223 */ /* 0x000fe20000000009 */
[----:B------:R-:W-:Y:S02]  /*2040*/  LEA.HI.X R9, R58, UR5, R75, 0x1, P0 ;  /* 0x000000053a097c11 */ /* 0x000fe400080f0c4b */
[----:B------:R-:W-:Y:S02]  /*2050*/  ISETP.GT.AND P0, PT, R4, 0x1, PT ;  /* 0x000000010400780c */ /* 0x000fe40003f04270 */
[----:B------:R-:W-:Y:S02]  /*2060*/  F2FP.BF16.F32.PACK_AB R24, RZ, R24 ;  /* 0x00000018ff18723e */ /* 0x000fe400000010ff */
[----:B------:R-:W-:-:S03]  /*2070*/  ISETP.GT.AND P3, PT, R3, RZ, P0 ;  /* 0x000000ff0300720c */ /* 0x000fc60000764270 */
[----:B------:R0:W-:Y:S10]  /*2080*/  @P1 STG.E.U16 desc[UR36][R8.64], R24 ;  /* 0x0000001808001986 */ /* 0x0001f4000c101524 */
[----:B------:R-:W-:Y:S05]  /*2090*/  @!P3 BRA `(.L_x_32) ;  /* 0x000000000004b947 */ /* 0x000fea0003800000 */
[----:B------:R1:W5:Y:S02]  /*20a0*/  LDG.E.LTC128B.U16 R5, desc[UR36][R6.64+0x2] ;  /* 0x0000022406057981 */ /* 0x000364000c1e1520 */
.L_x_32:
[----:B------:R-:W-:Y:S05]  /*20b0*/  BSYNC B1 ;  /* 0x0000000000017941 */ /* 0x000fea0003800000 */
.L_x_31:
[----:B-----5:R-:W-:Y:S01]  /*20c0*/  IMAD.U32 R59, R5, 0x10000, RZ ;  /* 0x00010000053b7824 */ /* 0x020fe200078e00ff */
[----:B------:R-:W-:Y:S01]  /*20d0*/  ISETP.GT.AND P2, PT, R3, 0x8, P2 ;  /* 0x000000080300780c */ /* 0x000fe20001744270 */
[----:B------:R-:W-:Y:S01]  /*20e0*/  IMAD.WIDE.U32 R20, R73, R68, R14 ;  /* 0x0000004449147225 */ /* 0x000fe200078e000e */
[----:B0-----:R-:W-:-:S03]  /*20f0*/  PRMT R24, R5, 0x7610, R24 ;  /* 0x0000761005187816 */ /* 0x001fc60000000018 */
[----:B------:R-:W-:Y:S01]  /*2100*/  FMUL R12, R59, R56 ;  /* 0x000000383b0c7220 */ /* 0x000fe20000400000 */
[----:B------:R-:W-:Y:S01]  /*2110*/  IMAD.IADD R65, R65, 0x1, R21 ;  /* 0x0000000141417824 */ /* 0x000fe200078e0215 */
[----:B------:R-:W-:Y:S02]  /*2120*/  IADD3 R60, P1, R60, R20, RZ ;  /* 0x000000143c3c7210 */ /* 0x000fe40007f3e0ff */
[----:B------:R-:W-:-:S03]  /*2130*/  FFMA R12, R25, R23, R12 ;  /* 0x00000017190c7223 */ /* 0x000fc6000000000c */
[----:B------:R-:W-:Y:S02]  /*2140*/  IMAD.X R13, R65, 0x1, R13, P1 ;  /* 0x00000001410d7824 */ /* 0x000fe400008e060d */
[----:B------:R-:W-:Y:S02]  /*2150*/  F2FP.BF16.F32.PACK_AB R12, RZ, R12 ;  /* 0x0000000cff0c723e */ /* 0x000fe400000010ff */
[----:B------:R-:W-:Y:S02]  /*2160*/  LEA R14, P1, R60, R70, 0x1 ;  /* 0x000000463c0e7211 */ /* 0x000fe400078208ff */
[----:B------:R-:W-:Y:S02]  /*2170*/  PRMT R21, R12, 0x7610, R21 ;  /* 0x000076100c157816 */ /* 0x000fe40000000015 */
[----:B------:R-:W-:-:S03]  /*2180*/  LEA.HI.X R15, R60, R71, R13, 0x1, P1 ;  /* 0x000000473c0f7211 */ /* 0x000fc600008f0c0d */
[----:B------:R0:W-:Y:S04]  /*2190*/  @P3 STG.E.U16 desc[UR36][R8.64+0x2], R21 ;  /* 0x0000021508003986 */ /* 0x0001e8000c101524 */
[----:B------:R-:W2:Y:S01]  /*21a0*/  @P2 LDG.E.LTC128B.U16 R24, desc[UR36][R14.64] ;  /* 0x000000240e182981 */ /* 0x000ea2000c1e1520 */
[----:B------:R-:W-:Y:S01]  /*21b0*/  IADD3 R20, P1, R10, R20, RZ ;  /* 0x000000140a147210 */ /* 0x000fe20007f3e0ff */
[----:B------:R-:W-:Y:S01]  /*21c0*/  BSSY B1, `(.L_x_33) ;  /* 0x0000011000017945 */ /* 0x000fe20003800000 */
[C---:B------:R-:W-:Y:S02]  /*21d0*/  SHF.L.U64.HI R13, R66.reuse, 0x4, R67 ;  /* 0x00000004420d7819 */ /* 0x040fe40000010243 */
[----:B------:R-:W-:Y:S01]  /*21e0*/  ISETP.GT.AND P0, PT, R3, 0x8, P0 ;  /* 0x000000080300780c */ /* 0x000fe20000704270 */
[----:B0-----:R-:W-:Y:S01]  /*21f0*/  IMAD.X R21, R11, 0x1, R65, P1 ;  /* 0x000000010b157824 */ /* 0x001fe200008e0641 */
[----:B------:R-:W-:Y:S01]  /*2200*/  LEA R12, P1, R66, R8, 0x4 ;  /* 0x00000008420c7211 */ /* 0x000fe200078220ff */
[----:B------:R-:W-:-:S04]  /*2210*/  IMAD.WIDE.U32 R20, R57, R64, R20 ;  /* 0x0000004039147225 */ /* 0x000fc800078e0014 */
[----:B------:R-:W-:Y:S01]  /*2220*/  IMAD.X R13, R13, 0x1, R9, P1 ;  /* 0x000000010d0d7824 */ /* 0x000fe200008e0609 */
[----:B------:R-:W-:Y:S01]  /*2230*/  LEA R10, P3, R20, R70, 0x1 ;  /* 0x00000046140a7211 */ /* 0x000fe200078608ff */
[----:B------:R-:W-:-:S05]  /*2240*/  IMAD.IADD R11, R63, 0x1, R21 ;  /* 0x000000013f0b7824 */ /* 0x000fca00078e0215 */
[----:B------:R-:W-:Y:S01]  /*2250*/  LEA.HI.X R11, R20, R71, R11, 0x1, P3 ;  /* 0x00000047140b7211 */ /* 0x000fe200018f0c0b */
[----:B--2---:R-:W-:-:S04]  /*2260*/  IMAD.U32 R5, R24, 0x10000, RZ ;  /* 0x0001000018057824 */ /* 0x004fc800078e00ff */
[----:B------:R-:W-:-:S04]  /*2270*/  FMUL R5, R5, R56 ;  /* 0x0000003805057220 */ /* 0x000fc80000400000 */
[----:B------:R-:W-:-:S05]  /*2280*/  FFMA R5, R26, R23, R5 ;  /* 0x000000171a057223 */ /* 0x000fca0000000005 */
[----:B------:R-:W-:-:S05]  /*2290*/  F2FP.BF16.F32.PACK_AB R5, RZ, R5 ;  /* 0x00000005ff05723e */ /* 0x000fca00000010ff */
[----:B------:R0:W-:Y:S01]  /*22a0*/  @P2 STG.E.U16 desc[UR36][R12.64], R5 ;  /* 0x000000050c002986 */ /* 0x0001e2000c101524 */
[----:B------:R-:W-:Y:S05]  /*22b0*/  @!P0 BRA `(.L_x_34) ;  /* 0x0000000000048947 */ /* 0x000fea0003800000 */
[----:B------:R2:W5:Y:S02]  /*22c0*/  LDG.E.LTC128B.U16 R24, desc[UR36][R10.64+0x2] ;  /* 0x000002240a187981 */ /* 0x000564000c1e1520 */
.L_x_34:
[----:B------:R-:W-:Y:S05]  /*22d0*/  BSYNC B1 ;  /* 0x0000000000017941 */ /* 0x000fea0003800000 */
.L_x_33:
[----:B0----5:R-:W-:Y:S01]  /*22e0*/  IMAD.U32 R5, R24, 0x10000, RZ ;  /* 0x0001000018057824 */ /* 0x021fe200078e00ff */
[----:B------:R-:W-:Y:S01]  /*22f0*/  ISETP.GT.AND P1, PT, R4, 0x8, PT ;  /* 0x000000080400780c */ /* 0x000fe20003f24270 */
[----:B------:R-:W-:Y:S02]  /*2300*/  BSSY B1, `(.L_x_35) ;  /* 0x0000008000017945 */ /* 0x000fe40003800000 */
[----:B------:R-:W-:Y:S01]  /*2310*/  FMUL R14, R5, R56 ;  /* 0x00000038050e7220 */ /* 0x000fe20000400000 */
[----:B------:R-:W-:-:S03]  /*2320*/  ISETP.GT.AND P2, PT, R3, RZ, P1 ;  /* 0x000000ff0300720c */ /* 0x000fc60000f44270 */
[----:B------:R-:W-:-:S05]  /*2330*/  FFMA R14, R27, R23, R14 ;  /* 0x000000171b0e7223 */ /* 0x000fca000000000e */
[----:B------:R-:W-:-:S05]  /*2340*/  F2FP.BF16.F32.PACK_AB R14, RZ, R14 ;  /* 0x0000000eff0e723e */ /* 0x000fca00000010ff */
[----:B------:R0:W-:Y:S01]  /*2350*/  @P0 STG.E.U16 desc[UR36][R12.64+0x2], R14 ;  /* 0x0000020e0c000986 */ /* 0x0001e2000c101524 */
[----:B------:R-:W-:Y:S05]  /*2360*/  @!P2 BRA `(.L_x_36) ;  /* 0x000000000004a947 */ /* 0x000fea0003800000 */
[----:B------:R3:W5:Y:S02]  /*2370*/  LDG.E.LTC128B.U16 R24, desc[UR36][R6.64+0x10] ;  /* 0x0000102406187981 */ /* 0x000764000c1e1520 */
.L_x_36:
[----:B------:R-:W-:Y:S05]  /*2380*/  BSYNC B1 ;  /* 0x0000000000017941 */ /* 0x000fea0003800000 */
.L_x_35:
[----:B-----5:R-:W-:Y:S01]  /*2390*/  IMAD.U32 R5, R24, 0x10000, RZ ;  /* 0x0001000018057824 */ /* 0x020fe200078e00ff */
        /* <DEDUP_REMOVED lines=9> */
.L_x_38:
[----:B------:R-:W-:Y:S05]  /*2430*/  BSYNC B1 ;  /* 0x0000000000017941 */ /* 0x000fea0003800000 */
.L_x_37:
[----:B----45:R-:W-:Y:S01]  /*2440*/  IMAD.U32 R5, R24, 0x10000, RZ ;  /* 0x0001000018057824 */ /* 0x030fe200078e00ff */
[----:B------:R-:W-:Y:S01]  /*2450*/  ISETP.GT.AND P1, PT, R3, 0x8, P1 ;  /* 0x000000080300780c */ /* 0x000fe20000f24270 */
[----:B------:R-:W-:Y:S02]  /*2460*/  BSSY B1, `(.L_x_39) ;  /* 0x0000007000017945 */ /* 0x000fe40003800000 */
[----:B0-----:R-:W-:-:S04]  /*2470*/  FMUL R14, R5, R56 ;  /* 0x00000038050e7220 */ /* 0x001fc80000400000 */
[----:B------:R-:W-:-:S05]  /*2480*/  FFMA R14, R29, R23, R14 ;  /* 0x000000171d0e7223 */ /* 0x000fca000000000e */
[----:B------:R-:W-:-:S05]  /*2490*/  F2FP.BF16.F32.PACK_AB R14, RZ, R14 ;  /* 0x0000000eff0e723e */ /* 0x000fca00000010ff */
[----:B------:R0:W-:Y:S01]  /*24a0*/  @P3 STG.E.U16 desc[UR36][R8.64+0x12], R14 ;  /* 0x0000120e08003986 */ /* 0x0001e2000c101524 */
[----:B------:R-:W-:Y:S05]  /*24b0*/  @!P1 BRA `(.L_x_40) ;  /* 0x0000000000049947 */ /* 0x000fea0003800000 */
[----:B------:R4:W5:Y:S02]  /*24c0*/  LDG.E.LTC128B.U16 R24, desc[UR36][R10.64+0x10] ;  /* 0x000010240a187981 */ /* 0x000964000c1e1520 */
.L_x_40:
[----:B------:R-:W-:Y:S05]  /*24d0*/  BSYNC B1 ;  /* 0x0000000000017941 */ /* 0x000fea0003800000 */
.L_x_39:
[----:B-----5:R-:W-:Y:S01]  /*24e0*/  IMAD.U32 R5, R24, 0x10000, RZ ;  /* 0x0001000018057824 */ /* 0x020fe200078e00ff */
[----:B------:R-:W-:Y:S01]  /*24f0*/  ISETP.GT.AND P0, PT, R3, 0x8, P0 ;  /* 0x000000080300780c */ /* 0x000fe20000704270 */
[----:B------:R-:W-:Y:S02]  /*2500*/  BSSY B1, `(.L_x_41) ;  /* 0x0000007000017945 */ /* 0x000fe40003800000 */
[----:B------:R-:W-:-:S04]  /*2510*/  FMUL R5, R5, R56 ;  /* 0x0000003805057220 */ /* 0x000fc80000400000 */
[----:B------:R-:W-:-:S05]  /*2520*/  FFMA R5, R30, R23, R5 ;  /* 0x000000171e057223 */ /* 0x000fca0000000005 */
[----:B------:R-:W-:-:S05]  /*2530*/  F2FP.BF16.F32.PACK_AB R5, RZ, R5 ;  /* 0x00000005ff05723e */ /* 0x000fca00000010ff */
[----:B------:R0:W-:Y:S01]  /*2540*/  @P1 STG.E.U16 desc[UR36][R12.64+0x10], R5 ;  /* 0x000010050c001986 */ /* 0x0001e2000c101524 */
[----:B------:R-:W-:Y:S05]  /*2550*/  @!P0 BRA `(.L_x_42) ;  /* 0x0000000000048947 */ /* 0x000fea0003800000 */
[----:B------:R0:W5:Y:S02]  /*2560*/  LDG.E.LTC128B.U16 R24, desc[UR36][R10.64+0x12] ;  /* 0x000012240a187981 */ /* 0x000164000c1e1520 */
.L_x_42:
[----:B------:R-:W-:Y:S05]  /*2570*/  BSYNC B1 ;  /* 0x0000000000017941 */ /* 0x000fea0003800000 */
.L_x_41:
        /* <DEDUP_REMOVED lines=10> */
.L_x_44:
[----:B------:R-:W-:Y:S05]  /*2620*/  BSYNC B1 ;  /* 0x0000000000017941 */ /* 0x000fea0003800000 */
.L_x_43:
        /* <DEDUP_REMOVED lines=10> */
.L_x_46:
[----:B------:R-:W-:Y:S05]  /*26d0*/  BSYNC B1 ;  /* 0x0000000000017941 */ /* 0x000fea0003800000 */
.L_x_45:
[----:B0----5:R-:W-:Y:S01]  /*26e0*/  IMAD.U32 R5, R24, 0x10000, RZ ;  /* 0x0001000018057824 */ /* 0x021fe200078e00ff */
        /* <DEDUP_REMOVED lines=8> */
.L_x_48:
[----:B------:R-:W-:Y:S05]  /*2770*/  BSYNC B1 ;  /* 0x0000000000017941 */ /* 0x000fea0003800000 */
.L_x_47:
        /* <DEDUP_REMOVED lines=9> */
.L_x_50:
[----:B------:R-:W-:Y:S05]  /*2810*/  BSYNC B1 ;  /* 0x0000000000017941 */ /* 0x000fea0003800000 */
.L_x_49:
        /* <DEDUP_REMOVED lines=10> */
.L_x_52:
[----:B------:R-:W-:Y:S05]  /*28c0*/  BSYNC B1 ;  /* 0x0000000000017941 */ /* 0x000fea0003800000 */
.L_x_51:
        /* <DEDUP_REMOVED lines=10> */
.L_x_54:
[----:B------:R-:W-:Y:S05]  /*2970*/  BSYNC B1 ;  /* 0x0000000000017941 */ /* 0x000fea0003800000 */
.L_x_53:
        /* <DEDUP_REMOVED lines=9> */
.L_x_56:
[----:B------:R-:W-:Y:S05]  /*2a10*/  BSYNC B1 ;  /* 0x0000000000017941 */ /* 0x000fea0003800000 */
.L_x_55:
        /* <DEDUP_REMOVED lines=9> */
.L_x_58:
[----:B------:R-:W-:Y:S05]  /*2ab0*/  BSYNC B1 ;  /* 0x0000000000017941 */ /* 0x000fea0003800000 */
.L_x_57:
        /* <DEDUP_REMOVED lines=10> */
.L_x_60:
[----:B------:R-:W-:Y:S05]  /*2b60*/  BSYNC B1 ;  /* 0x0000000000017941 */ /* 0x000fea0003800000 */
.L_x_59:
        /* <DEDUP_REMOVED lines=10> */
.L_x_62:
[----:B------:R-:W-:Y:S05]  /*2c10*/  BSYNC B1 ;  /* 0x0000000000017941 */ /* 0x000fea0003800000 */
.L_x_61:
        /* <DEDUP_REMOVED lines=9> */
.L_x_64:
[----:B------:R-:W-:Y:S05]  /*2cb0*/  BSYNC B1 ;  /* 0x0000000000017941 */ /* 0x000fea0003800000 */
.L_x_63:
        /* <DEDUP_REMOVED lines=9> */
.L_x_66:
[----:B------:R-:W-:Y:S05]  /*2d50*/  BSYNC B1 ;  /* 0x0000000000017941 */ /* 0x000fea0003800000 */
.L_x_65:
        /* <DEDUP_REMOVED lines=10> */
.L_x_68:
[----:B------:R-:W-:Y:S05]  /*2e00*/  BSYNC B1 ;  /* 0x0000000000017941 */ /* 0x000fea0003800000 */
.L_x_67:
        /* <DEDUP_REMOVED lines=10> */
.L_x_70:
[----:B------:R-:W-:Y:S05]  /*2eb0*/  BSYNC B1 ;  /* 0x0000000000017941 */ /* 0x000fea0003800000 */
.L_x_69:
        /* <DEDUP_REMOVED lines=9> */
.L_x_72:
[----:B------:R-:W-:Y:S05]  /*2f50*/  BSYNC B1 ;  /* 0x0000000000017941 */ /* 0x000fea0003800000 */
.L_x_71:
        /* <DEDUP_REMOVED lines=9> */
.L_x_74:
[----:B------:R-:W-:Y:S05]  /*2ff0*/  BSYNC B1 ;  /* 0x0000000000017941 */ /* 0x000fea0003800000 */
.L_x_73:
        /* <DEDUP_REMOVED lines=10> */
.L_x_76:
[----:B------:R-:W-:Y:S05]  /*30a0*/  BSYNC B1 ;  /* 0x0000000000017941 */ /* 0x000fea0003800000 */
.L_x_75:
        /* <DEDUP_REMOVED lines=10> */
.L_x_78:
[----:B------:R-:W-:Y:S05]  /*3150*/  BSYNC B1 ;  /* 0x0000000000017941 */ /* 0x000fea0003800000 */
.L_x_77:
        /* <DEDUP_REMOVED lines=9> */
.L_x_80:
[----:B------:R-:W-:Y:S05]  /*31f0*/  BSYNC B1 ;  /* 0x0000000000017941 */ /* 0x000fea0003800000 */
.L_x_79:
        /* <DEDUP_REMOVED lines=9> */
.L_x_82:
[----:B------:R-:W-:Y:S05]  /*3290*/  BSYNC B1 ;  /* 0x0000000000017941 */ /* 0x000fea0003800000 */
.L_x_81:
        /* <DEDUP_REMOVED lines=10> */
.L_x_84:
[----:B------:R-:W-:Y:S05]  /*3340*/  BSYNC B1 ;  /* 0x0000000000017941 */ /* 0x000fea0003800000 */
.L_x_83:
[----:B-----5:R-:W-:Y:S01]  /*3350*/  IMAD.U32 R5, R24, 0x10000, RZ ;  /* 0x0001000018057824 */ /* 0x020fe200078e00ff */
[----:B------:R-:W-:Y:S01]  /*3360*/  ISETP.GT.AND P0, PT, R4, 0x39, PT ;  /* 0x000000390400780c */ /* 0x000fe20003f04270 */
[----:B------:R-:W-:Y:S01]  /*3370*/  @P2 IMAD.MOV.U32 R4, RZ, RZ, R8 ;  /* 0x000000ffff042224 */ /* 0x000fe200078e0008 */
[----:B------:R-:W-:Y:S01]  /*3380*/  BSSY B1, `(.L_x_85) ;  /* 0x000000a000017945 */ /* 0x000fe20003800000 */
[----:B------:R-:W-:Y:S01]  /*3390*/  FMUL R5, R5, R56 ;  /* 0x0000003805057220 */ /* 0x000fe20000400000 */
[----:B------:R-:W-:-:S03]  /*33a0*/  ISETP.GT.AND P3, PT, R3, RZ, P0 ;  /* 0x000000ff0300720c */ /* 0x000fc60000764270 */
[----:B------:R-:W-:-:S05]  /*33b0*/  FFMA R5, R52, R23, R5 ;  /* 0x0000001734057223 */ /* 0x000fca0000000005 */
[----:B------:R-:W-:-:S04]  /*33c0*/  F2FP.BF16.F32.PACK_AB R5, RZ, R5 ;  /* 0x00000005ff05723e */ /* 0x000fc800000010ff */
[----:B0-----:R-:W-:Y:S01]  /*33d0*/  PRMT R14, R5, 0x7610, R14 ;  /* 0x00007610050e7816 */ /* 0x001fe2000000000e */
[----:B------:R-:W-:-:S05]  /*33e0*/  @P2 IMAD.MOV.U32 R5, RZ, RZ, R9 ;  /* 0x000000ffff052224 */ /* 0x000fca00078e0009 */
[----:B------:R0:W-:Y:S01]  /*33f0*/  @P2 STG.E.U16 desc[UR36][R4.64+0x70], R14 ;  /* 0x0000700e04002986 */ /* 0x0001e2000c101524 */
[----:B------:R-:W-:Y:S05]  /*3400*/  @!P3 BRA `(.L_x_86) ;  /* 0x000000000004b947 */ /* 0x000fea0003800000 */
[----:B------:R0:W5:Y:S02]  /*3410*/  LDG.E.LTC128B.U16 R24, desc[UR36][R6.64+0x72] ;  /* 0x0000722406187981 */ /* 0x000164000c1e1520 */
.L_x_86:
[----:B------:R-:W-:Y:S05]  /*3420*/  BSYNC B1 ;  /* 0x0000000000017941 */ /* 0x000fea0003800000 */
.L_x_85:
        /* <DEDUP_REMOVED lines=9> */
.L_x_88:
[----:B------:R-:W-:Y:S05]  /*34c0*/  BSYNC B1 ;  /* 0x0000000000017941 */ /* 0x000fea0003800000 */
.L_x_87:
[----:B-----5:R-:W-:Y:S01]  /*34d0*/  IMAD.U32 R5, R24, 0x10000, RZ ;  /* 0x0001000018057824 */ /* 0x020fe200078e00ff */
[----:B------:R-:W-:Y:S01]  /*34e0*/  ISETP.GT.AND P0, PT, R3, 0x8, P0 ;  /* 0x000000080300780c */ /* 0x000fe20000704270 */
[----:B0-----:R-:W-:Y:S01]  /*34f0*/  @P1 IMAD.MOV.U32 R4, RZ, RZ, R12 ;  /* 0x000000ffff041224 */ /* 0x001fe200078e000c */
[----:B------:R-:W-:Y:S01]  /*3500*/  BSSY B1, `(.L_x_89) ;  /* 0x0000009000017945 */ /* 0x000fe20003800000 */
[----:B------:R-:W-:-:S04]  /*3510*/  FMUL R5, R5, R56 ;  /* 0x0000003805057220 */ /* 0x000fc80000400000 */
[----:B------:R-:W-:-:S05]  /*3520*/  FFMA R5, R54, R23, R5 ;  /* 0x0000001736057223 */ /* 0x000fca0000000005 */
[----:B------:R-:W-:-:S04]  /*3530*/  F2FP.BF16.F32.PACK_AB R5, RZ, R5 ;  /* 0x00000005ff05723e */ /* 0x000fc800000010ff */
[----:B-1-3--:R-:W-:Y:S01]  /*3540*/  PRMT R6, R5, 0x7610, R6 ;  /* 0x0000761005067816 */ /* 0x00afe20000000006 */
[----:B------:R-:W-:-:S05]  /*3550*/  @P1 IMAD.MOV.U32 R5, RZ, RZ, R13 ;  /* 0x000000ffff051224 */ /* 0x000fca00078e000d */
[----:B------:R0:W-:Y:S01]  /*3560*/  @P1 STG.E.U16 desc[UR36][R4.64+0x70], R6 ;  /* 0x0000700604001986 */ /* 0x0001e2000c101524 */
[----:B------:R-:W-:Y:S05]  /*3570*/  @!P0 BRA `(.L_x_90) ;  /* 0x0000000000048947 */ /* 0x000fea0003800000 */
[----:B------:R1:W5:Y:S02]  /*3580*/  LDG.E.LTC128B.U16 R24, desc[UR36][R10.64+0x72] ;  /* 0x000072240a187981 */ /* 0x000364000c1e1520 */
.L_x_90:
[----:B------:R-:W-:Y:S05]  /*3590*/  BSYNC B1 ;  /* 0x0000000000017941 */ /* 0x000fea0003800000 */
.L_x_89:
[----:B------:R-:W-:Y:S05]  /*35a0*/  @!P0 BRA `(.L_x_91) ;  /* 0x0000000800a88947 */ /* 0x000fea0003800000 */
[----:B-----5:R-:W-:-:S04]  /*35b0*/  IMAD.U32 R3, R24, 0x10000, RZ ;  /* 0x0001000018037824 */ /* 0x020fc800078e00ff */
[----:B0-----:R-:W-:-:S04]  /*35c0*/  FMUL R4, R3, R56 ;  /* 0x0000003803047220 */ /* 0x001fc80000400000 */
[----:B------:R-:W-:-:S05]  /*35d0*/  FFMA R4, R55, R23, R4 ;  /* 0x0000001737047223 */ /* 0x000fca0000000004 */
[----:B------:R-:W-:-:S05]  /*35e0*/  F2FP.BF16.F32.PACK_AB R4, RZ, R4 ;  /* 0x00000004ff04723e */ /* 0x000fca00000010ff */
[----:B------:R3:W-:Y:S01]  /*35f0*/  STG.E.U16 desc[UR36][R12.64+0x72], R4 ;  /* 0x000072040c007986 */ /* 0x0007e2000c101524 */
[----:B------:R-:W-:Y:S05]  /*3600*/  BRA `(.L_x_91) ;  /* 0x0000000800907947 */ /* 0x000fea0003800000 */
.L_x_30:
[----:B------:R-:W-:Y:S01]  /*3610*/  ISETP.GT.AND P0, PT, R4, 0x1, PT ;  /* 0x000000010400780c */ /* 0x000fe20003f04270 */
[----:B------:R-:W-:Y:S01]  /*3620*/  ULDC.64 UR4, c[0x0][0x5c0] ;  /* 0x0001700000047ab9 */ /* 0x000fe20000000a00 */
[-C--:B------:R-:W-:Y:S01]  /*3630*/  FMUL R24, R24, R23.reuse ;  /* 0x0000001718187220 */ /* 0x080fe20000400000 */
[-C--:B------:R-:W-:Y:S01]  /*3640*/  FMUL R25, R25, R23.reuse ;  /* 0x0000001719197220 */ /* 0x080fe20000400000 */
[----:B------:R-:W-:Y:S01]  /*3650*/  ISETP.GT.AND P3, PT, R3, RZ, P0 ;  /* 0x000000ff0300720c */ /* 0x000fe20000764270 */
[-C--:B------:R-:W-:Y:S01]  /*3660*/  FMUL R26, R26, R23.reuse ;  /* 0x000000171a1a7220 */ /* 0x080fe20000400000 */
[----:B------:R-:W-:Y:S01]  /*3670*/  LEA R6, P4, R58, UR4, 0x1 ;  /* 0x000000043a067c11 */ /* 0x000fe2000f8808ff */
[-C--:B------:R-:W-:Y:S01]  /*3680*/  FMUL R27, R27, R23.reuse ;  /* 0x000000171b1b7220 */ /* 0x080fe20000400000 */
[----:B------:R-:W-:Y:S01]  /*3690*/  F2FP.BF16.F32.PACK_AB R24, RZ, R24 ;  /* 0x00000018ff18723e */ /* 0x000fe200000010ff */
[-C--:B------:R-:W-:Y:S01]  /*36a0*/  FMUL R28, R28, R23.reuse ;  /* 0x000000171c1c7220 */ /* 0x080fe20000400000 */
[----:B------:R-:W-:Y:S01]  /*36b0*/  LEA.HI.X R7, R58, UR5, R75, 0x1, P4 ;  /* 0x000000053a077c11 */ /* 0x000fe2000a0f0c4b */
[----:B------:R-:W-:Y:S01]  /*36c0*/  FMUL R29, R29, R23 ;  /* 0x000000171d1d7220 */ /* 0x000fe20000400000 */
[----:B------:R-:W-:Y:S01]  /*36d0*/  F2FP.BF16.F32.PACK_AB R25, RZ, R25 ;  /* 0x00000019ff19723e */ /* 0x000fe200000010ff */
[-C--:B------:R-:W-:Y:S01]  /*36e0*/  FMUL R30, R30, R23.reuse ;  /* 0x000000171e1e7220 */ /* 0x080fe20000400000 */
[----:B------:R-:W-:Y:S01]  /*36f0*/  SHF.L.U64.HI R67, R66, 0x4, R67 ;  /* 0x0000000442437819 */ /* 0x000fe20000010243 */
[----:B------:R-:W-:Y:S01]  /*3700*/  @P1 STG.E.U16 desc[UR36][R6.64], R24 ;  /* 0x0000001806001986 */ /* 0x000fe2000c101524 */
[----:B------:R-:W-:Y:S01]  /*3710*/  ISETP.GT.AND P1, PT, R4, 0x8, PT ;  /* 0x000000080400780c */ /* 0x000fe20003f24270 */
[-C--:B------:R-:W-:Y:S01]  /*3720*/  FMUL R31, R31, R23.reuse ;  /* 0x000000171f1f7220 */ /* 0x080fe20000400000 */
[C---:B------:R-:W-:Y:S01]  /*3730*/  ISETP.GT.AND P4, PT, R3.reuse, 0x8, P0 ;  /* 0x000000080300780c */ /* 0x040fe20000784270 */
[----:B------:R-:W-:Y:S01]  /*3740*/  @P3 STG.E.U16 desc[UR36][R6.64+0x2], R25 ;  /* 0x0000021906003986 */ /* 0x000fe2000c101524 */
[----:B------:R-:W-:Y:S01]  /*3750*/  LEA R8, P3, R66, R6, 0x4 ;  /* 0x0000000642087211 */ /* 0x000fe200078620ff */
[-C--:B------:R-:W-:Y:S01]  /*3760*/  FMUL R32, R32, R23.reuse ;  /* 0x0000001720207220 */ /* 0x080fe20000400000 */
[----:B------:R-:W-:Y:S01]  /*3770*/  ISETP.GT.AND P2, PT, R3, 0x8, P2 ;  /* 0x000000080300780c */ /* 0x000fe20001744270 */
[-C--:B------:R-:W-:Y:S01]  /*3780*/  FMUL R33, R33, R23.reuse ;  /* 0x0000001721217220 */ /* 0x080fe20000400000 */
[----:B------:R-:W-:Y:S01]  /*3790*/  ISETP.GT.AND P0, PT, R4, 0x9, PT ;  /* 0x000000090400780c */ /* 0x000fe20003f04270 */
[----:B------:R-:W-:Y:S01]  /*37a0*/  IMAD.X R9, R67, 0x1, R7, P3 ;  /* 0x0000000143097824 */ /* 0x000fe200018e0607 */
[C---:B------:R-:W-:Y:S01]  /*37b0*/  ISETP.GT.AND P5, PT, R3.reuse, RZ, P1 ;  /* 0x000000ff0300720c */ /* 0x040fe20000fa4270 */
[-C--:B------:R-:W-:Y:S01]  /*37c0*/  FMUL R34, R34, R23.reuse ;  /* 0x0000001722227220 */ /* 0x080fe20000400000 */
[----:B------:R-:W-:Y:S01]  /*37d0*/  ISETP.GT.AND P3, PT, R3, RZ, P0 ;  /* 0x000000ff0300720c */ /* 0x000fe20000764270 */
[-C--:B------:R-:W-:Y:S01]  /*37e0*/  FMUL R35, R35, R23.reuse ;  /* 0x0000001723237220 */ /* 0x080fe20000400000 */
[----:B------:R-:W-:Y:S01]  /*37f0*/  F2FP.BF16.F32.PACK_AB R26, RZ, R26 ;  /* 0x0000001aff1a723e */ /* 0x000fe200000010ff */
[----:B------:R-:W-:Y:S01]  /*3800*/  FMUL R36, R36, R23 ;  /* 0x0000001724247220 */ /* 0x000fe20000400000 */
[----:B------:R-:W-:Y:S01]  /*3810*/  F2FP.BF16.F32.PACK_AB R27, RZ, R27 ;  /* 0x0000001bff1b723e */ /* 0x000fe200000010ff */
[----:B------:R-:W-:Y:S01]  /*3820*/  FMUL R37, R37, R23 ;  /* 0x0000001725257220 */ /* 0x000fe20000400000 */
[----:B------:R-:W-:Y:S01]  /*3830*/  F2FP.BF16.F32.PACK_AB R28, RZ, R28 ;  /* 0x0000001cff1c723e */ /* 0x000fe200000010ff */
[----:B------:R-:W-:Y:S01]  /*3840*/  @P2 STG.E.U16 desc[UR36][R8.64], R26 ;  /* 0x0000001a08002986 */ /* 0x000fe2000c101524 */
[----:B------:R-:W-:Y:S01]  /*3850*/  F2FP.BF16.F32.PACK_AB R29, RZ, R29 ;  /* 0x0000001dff1d723e */ /* 0x000fe200000010ff */
[-C--:B------:R-:W-:Y:S01]  /*3860*/  FMUL R38, R38, R23.reuse ;  /* 0x0000001726267220 */ /* 0x080fe20000400000 */
[----:B------:R-:W-:Y:S01]  /*3870*/  ISETP.GT.AND P2, PT, R3, 0x8, P1 ;  /* 0x000000080300780c */ /* 0x000fe20000f44270 */
[----:B------:R-:W-:Y:S01]  /*3880*/  @P4 STG.E.U16 desc[UR36][R8.64+0x2], R27 ;  /* 0x0000021b08004986 */ /* 0x000fe2000c101524 */
[----:B------:R-:W-:Y:S01]  /*3890*/  ISETP.GT.AND P1, PT, R4, 0x10, PT ;  /* 0x000000100400780c */ /* 0x000fe20003f24270 */
[-C--:B------:R-:W-:Y:S01]  /*38a0*/  FMUL R39, R39, R23.reuse ;  /* 0x0000001727277220 */ /* 0x080fe20000400000 */
[----:B------:R-:W-:Y:S01]  /*38b0*/  F2FP.BF16.F32.PACK_AB R30, RZ, R30 ;  /* 0x0000001eff1e723e */ /* 0x000fe200000010ff */
[----:B------:R-:W-:Y:S01]  /*38c0*/  @P5 STG.E.U16 desc[UR36][R6.64+0x10], R28 ;  /* 0x0000101c06005986 */ /* 0x000fe2000c101524 */
[C---:B------:R-:W-:Y:S01]  /*38d0*/  ISETP.GT.AND P4, PT, R3.reuse, RZ, P1 ;  /* 0x000000ff0300720c */ /* 0x040fe20000f84270 */
[----:B------:R-:W-:Y:S01]  /*38e0*/  FMUL R40, R40, R23 ;  /* 0x0000001728287220 */ /* 0x000fe20000400000 */
[----:B------:R-:W-:Y:S01]  /*38f0*/  F2FP.BF16.F32.PACK_AB R31, RZ, R31 ;  /* 0x0000001fff1f723e */ /* 0x000fe200000010ff */
[----:B------:R-:W-:Y:S01]  /*3900*/  @P3 STG.E.U16 desc[UR36][R6.64+0x12], R29 ;  /* 0x0000121d06003986 */ /* 0x000fe2000c101524 */
[----:B------:R-:W-:Y:S01]  /*3910*/  ISETP.GT.AND P3, PT, R3, 0x8, P0 ;  /* 0x000000080300780c */ /* 0x000fe20000764270 */
[-C--:B------:R-:W-:Y:S01]  /*3920*/  FMUL R41, R41, R23.reuse ;  /* 0x0000001729297220 */ /* 0x080fe20000400000 */
[----:B------:R-:W-:Y:S01]  /*3930*/  ISETP.GT.AND P0, PT, R4, 0x11, PT ;  /* 0x000000110400780c */ /* 0x000fe20003f04270 */
[----:B------:R-:W-:Y:S01]  /*3940*/  @P2 STG.E.U16 desc[UR36][R8.64+0x10], R30 ;  /* 0x0000101e08002986 */ /* 0x000fe2000c101524 */
[----:B------:R-:W-:Y:S01]  /*3950*/  F2FP.BF16.F32.PACK_AB R32, RZ, R32 ;  /* 0x00000020ff20723e */ /* 0x000fe200000010ff */
[-C--:B------:R-:W-:Y:S01]  /*3960*/  FMUL R42, R42, R23.reuse ;  /* 0x000000172a2a7220 */ /* 0x080fe20000400000 */
[----:B------:R-:W-:Y:S01]  /*3970*/  ISETP.GT.AND P5, PT, R3, RZ, P0 ;  /* 0x000000ff0300720c */ /* 0x000fe200007a4270 */
[-C--:B------:R-:W-:Y:S01]  /*3980*/  FMUL R43, R43, R23.reuse ;  /* 0x000000172b2b7220 */ /* 0x080fe20000400000 */
[----:B------:R-:W-:Y:S01]  /*3990*/  ISETP.GT.AND P2, PT, R3, 0x8, P1 ;  /* 0x000000080300780c */ /* 0x000fe20000f44270 */
[-C--:B------:R-:W-:Y:S01]  /*39a0*/  FMUL R44, R44, R23.reuse ;  /* 0x000000172c2c7220 */ /* 0x080fe20000400000 */
[----:B------:R-:W-:Y:S01]  /*39b0*/  ISETP.GT.AND P1, PT, R4, 0x18, PT ;  /* 0x000000180400780c */ /* 0x000fe20003f24270 */
[----:B------:R-:W-:Y:S01]  /*39c0*/  FMUL R45, R45, R23 ;  /* 0x000000172d2d7220 */ /* 0x000fe20000400000 */
[----:B------:R-:W-:Y:S01]  /*39d0*/  F2FP.BF16.F32.PACK_AB R33, RZ, R33 ;  /* 0x00000021ff21723e */ /* 0x000fe200000010ff */
[----:B------:R-:W-:Y:S01]  /*39e0*/  @P3 STG.E.U16 desc[UR36][R8.64+0x12], R31 ;  /* 0x0000121f08003986 */ /* 0x000fe2000c101524 */
[C---:B------:R-:W-:Y:S01]  /*39f0*/  ISETP.GT.AND P3, PT, R3.reuse, 0x8, P0 ;  /* 0x000000080300780c */ /* 0x040fe20000764270 */
[-C--:B------:R-:W-:Y:S01]  /*3a00*/  FMUL R46, R46, R23.reuse ;  /* 0x000000172e2e7220 */ /* 0x080fe20000400000 */
[----:B------:R-:W-:Y:S01]  /*3a10*/  ISETP.GT.AND P0, PT, R4, 0x19, PT ;  /* 0x000000190400780c */ /* 0x000fe20003f04270 */
[----:B------:R-:W-:Y:S01]  /*3a20*/  @P4 STG.E.U16 desc[UR36][R6.64+0x20], R32 ;  /* 0x0000202006004986 */ /* 0x000fe2000c101524 */
[----:B------:R-:W-:Y:S01]  /*3a30*/  ISETP.GT.AND P4, PT, R3, RZ, P1 ;  /* 0x000000ff0300720c */ /* 0x000fe20000f84270 */
[-C--:B------:R-:W-:Y:S01]  /*3a40*/  FMUL R47, R47, R23.reuse ;  /* 0x000000172f2f7220 */ /* 0x080fe20000400000 */
[----:B------:R-:W-:Y:S01]  /*3a50*/  F2FP.BF16.F32.PACK_AB R34, RZ, R34 ;  /* 0x00000022ff22723e */ /* 0x000fe200000010ff */
[----:B------:R-:W-:Y:S01]  /*3a60*/  @P5 STG.E.U16 desc[UR36][R6.64+0x22], R33 ;  /* 0x0000222106005986 */ /* 0x000fe2000c101524 */
[----:B------:R-:W-:Y:S01]  /*3a70*/  ISETP.GT.AND P5, PT, R3, RZ, P0 ;  /* 0x000000ff0300720c */ /* 0x000fe200007a4270 */
[----:B------:R-:W-:Y:S01]  /*3a80*/  FMUL R48, R48, R23 ;  /* 0x0000001730307220 */ /* 0x000fe20000400000 */
[----:B------:R-:W-:Y:S01]  /*3a90*/  F2FP.BF16.F32.PACK_AB R35, RZ, R35 ;  /* 0x00000023ff23723e */ /* 0x000fe200000010ff */
[----:B------:R-:W-:Y:S01]  /*3aa0*/  @P2 STG.E.U16 desc[UR36][R8.64+0x20], R34 ;  /* 0x0000202208002986 */ /* 0x000fe2000c101524 */
[----:B------:R-:W-:Y:S01]  /*3ab0*/  F2FP.BF16.F32.PACK_AB R36, RZ, R36 ;  /* 0x00000024ff24723e */ /* 0x000fe200000010ff */
[-C--:B------:R-:W-:Y:S01]  /*3ac0*/  FMUL R49, R49, R23.reuse ;  /* 0x0000001731317220 */ /* 0x080fe20000400000 */
[C---:B------:R-:W-:Y:S01]  /*3ad0*/  ISETP.GT.AND P2, PT, R3.reuse, 0x8, P1 ;  /* 0x000000080300780c */ /* 0x040fe20000f44270 */
[----:B------:R-:W-:Y:S01]  /*3ae0*/  @P3 STG.E.U16 desc[UR36][R8.64+0x22], R35 ;  /* 0x0000222308003986 */ /* 0x000fe2000c101524 */
[----:B------:R-:W-:Y:S01]  /*3af0*/  ISETP.GT.AND P1, PT, R4, 0x20, PT ;  /* 0x000000200400780c */ /* 0x000fe20003f24270 */
[----:B------:R-:W-:Y:S01]  /*3b00*/  FMUL R50, R50, R23 ;  /* 0x0000001732327220 */ /* 0x000fe20000400000 */
[----:B------:R-:W-:Y:S01]  /*3b10*/  F2FP.BF16.F32.PACK_AB R37, RZ, R37 ;  /* 0x00000025ff25723e */ /* 0x000fe200000010ff */
[----:B------:R-:W-:Y:S01]  /*3b20*/  @P4 STG.E.U16 desc[UR36][R6.64+0x30], R36 ;  /* 0x0000302406004986 */ /* 0x000fe2000c101524 */
[----:B------:R-:W-:Y:S01]  /*3b30*/  ISETP.GT.AND P3, PT, R3, 0x8, P0 ;  /* 0x000000080300780c */ /* 0x000fe20000764270 */
[-C--:B------:R-:W-:Y:S01]  /*3b40*/  FMUL R51, R51, R23.reuse ;  /* 0x0000001733337220 */ /* 0x080fe20000400000 */
[----:B------:R-:W-:Y:S01]  /*3b50*/  ISETP.GT.AND P0, PT, R4, 0x21, PT ;  /* 0x000000210400780c */ /* 0x000fe20003f04270 */
[----:B------:R-:W-:Y:S01]  /*3b60*/  @P5 STG.E.U16 desc[UR36][R6.64+0x32], R37 ;  /* 0x0000322506005986 */ /* 0x000fe2000c101524 */
        /* <DEDUP_REMOVED lines=10> */
[----:B------:R-:W-:-:S02]  /*3c10*/  F2FP.BF16.F32.PACK_AB R41, RZ, R41 ;  /* 0x00000029ff29723e */ /* 0x000fc400000010ff */
[C---:B------:R-:W-:Y:S01]  /*3c20*/  ISETP.GT.AND P1, PT, R3.reuse, 0x8, P1 ;  /* 0x000000080300780c */ /* 0x040fe20000f24270 */
[----:B------:R-:W-:Y:S01]  /*3c30*/  @P3 STG.E.U16 desc[UR36][R8.64+0x32], R39 ;  /* 0x0000322708003986 */ /* 0x000fe2000c101524 */
[C---:B------:R-:W-:Y:S02]  /*3c40*/  ISETP.GT.AND P2, PT, R3.reuse, 0x8, P0 ;  /* 0x000000080300780c */ /* 0x040fe40000744270 */
[C---:B------:R-:W-:Y:S01]  /*3c50*/  ISETP.GT.AND P0, PT, R4.reuse, 0x29, PT ;  /* 0x000000290400780c */ /* 0x040fe20003f04270 */
[----:B------:R-:W-:Y:S01]  /*3c60*/  @P4 STG.E.U16 desc[UR36][R6.64+0x40], R40 ;  /* 0x0000402806004986 */ /* 0x000fe2000c101524 */
[----:B------:R-:W-:Y:S02]  /*3c70*/  ISETP.GT.AND P4, PT, R4, 0x28, PT ;  /* 0x000000280400780c */ /* 0x000fe40003f84270 */
[----:B------:R-:W-:Y:S01]  /*3c80*/  F2FP.BF16.F32.PACK_AB R42, RZ, R42 ;  /* 0x0000002aff2a723e */ /* 0x000fe200000010ff */
[----:B------:R-:W-:Y:S01]  /*3c90*/  @P5 STG.E.U16 desc[UR36][R6.64+0x42], R41 ;  /* 0x0000422906005986 */ /* 0x000fe2000c101524 */
[----:B------:R-:W-:-:S02]  /*3ca0*/  ISETP.GT.AND P5, PT, R3, RZ, P4 ;  /* 0x000000ff0300720c */ /* 0x000fc400027a4270 */
[C---:B------:R-:W-:Y:S01]  /*3cb0*/  ISETP.GT.AND P3, PT, R3.reuse, RZ, P0 ;  /* 0x000000ff0300720c */ /* 0x040fe20000764270 */
[----:B------:R-:W-:Y:S01]  /*3cc0*/  @P1 STG.E.U16 desc[UR36][R8.64+0x40], R42 ;  /* 0x0000402a08001986 */ /* 0x000fe2000c101524 */
[----:B------:R-:W-:Y:S02]  /*3cd0*/  F2FP.BF16.F32.PACK_AB R43, RZ, R43 ;  /* 0x0000002bff2b723e */ /* 0x000fe400000010ff */
[----:B------:R-:W-:Y:S02]  /*3ce0*/  F2FP.BF16.F32.PACK_AB R44, RZ, R44 ;  /* 0x0000002cff2c723e */ /* 0x000fe400000010ff */
[C---:B------:R-:W-:Y:S01]  /*3cf0*/  ISETP.GT.AND P4, PT, R3.reuse, 0x8, P4 ;  /* 0x000000080300780c */ /* 0x040fe20002784270 */
[----:B------:R-:W-:Y:S01]  /*3d00*/  @P2 STG.E.U16 desc[UR36][R8.64+0x42], R43 ;  /* 0x0000422b08002986 */ /* 0x000fe2000c101524 */
[----:B------:R-:W-:Y:S02]  /*3d10*/  F2FP.BF16.F32.PACK_AB R45, RZ, R45 ;  /* 0x0000002dff2d723e */ /* 0x000fe400000010ff */
[----:B------:R-:W-:Y:S01]  /*3d20*/  ISETP.GT.AND P2, PT, R4, 0x31, PT ;  /* 0x000000310400780c */ /* 0x000fe20003f44270 */
[----:B------:R-:W-:Y:S01]  /*3d30*/  @P5 STG.E.U16 desc[UR36][R6.64+0x50], R44 ;  /* 0x0000502c06005986 */ /* 0x000fe2000c101524 */
[----:B------:R-:W-:-:S02]  /*3d40*/  ISETP.GT.AND P5, PT, R3, 0x8, P0 ;  /* 0x000000080300780c */ /* 0x000fc400007a4270 */
[C---:B------:R-:W-:Y:S01]  /*3d50*/  ISETP.GT.AND P1, PT, R4.reuse, 0x38, PT ;  /* 0x000000380400780c */ /* 0x040fe20003f24270 */
[----:B------:R-:W-:Y:S01]  /*3d60*/  @P3 STG.E.U16 desc[UR36][R6.64+0x52], R45 ;  /* 0x0000522d06003986 */ /* 0x000fe2000c101524 */
[C---:B------:R-:W-:Y:S02]  /*3d70*/  ISETP.GT.AND P3, PT, R4.reuse, 0x30, PT ;  /* 0x000000300400780c */ /* 0x040fe40003f64270 */
[----:B------:R-:W-:Y:S01]  /*3d80*/  ISETP.GT.AND P0, PT, R4, 0x39, PT ;  /* 0x000000390400780c */ /* 0x000fe20003f04270 */
[----:B------:R-:W-:Y:S01]  /*3d90*/  @P4 IMAD.MOV.U32 R4, RZ, RZ, R8 ;  /* 0x000000ffff044224 */ /* 0x000fe200078e0008 */
[----:B------:R-:W-:Y:S01]  /*3da0*/  F2FP.BF16.F32.PACK_AB R46, RZ, R46 ;  /* 0x0000002eff2e723e */ /* 0x000fe200000010ff */
[----:B------:R-:W-:Y:S01]  /*3db0*/  @P4 IMAD.MOV.U32 R5, RZ, RZ, R9 ;  /* 0x000000ffff054224 */ /* 0x000fe200078e0009 */
[----:B------:R-:W-:Y:S02]  /*3dc0*/  F2FP.BF16.F32.PACK_AB R47, RZ, R47 ;  /* 0x0000002fff2f723e */ /* 0x000fe400000010ff */
[----:B------:R-:W-:-:S02]  /*3dd0*/  F2FP.BF16.F32.PACK_AB R48, RZ, R48 ;  /* 0x00000030ff30723e */ /* 0x000fc400000010ff */
[----:B------:R0:W-:Y:S01]  /*3de0*/  @P4 STG.E.U16 desc[UR36][R4.64+0x50], R46 ;  /* 0x0000502e04004986 */ /* 0x0001e2000c101524 */
[C---:B------:R-:W-:Y:S02]  /*3df0*/  ISETP.GT.AND P4, PT, R3.reuse, RZ, P2 ;  /* 0x000000ff0300720c */ /* 0x040fe40001784270 */
[----:B------:R-:W-:Y:S02]  /*3e00*/  F2FP.BF16.F32.PACK_AB R49, RZ, R49 ;  /* 0x00000031ff31723e */ /* 0x000fe400000010ff */
[----:B------:R-:W-:Y:S02]  /*3e10*/  ISETP.GT.AND P2, PT, R3, 0x8, P2 ;  /* 0x000000080300780c */ /* 0x000fe40001744270 */
[----:B------:R-:W-:Y:S02]  /*3e20*/  F2FP.BF16.F32.PACK_AB R50, RZ, R50 ;  /* 0x00000032ff32723e */ /* 0x000fe400000010ff */
[----:B------:R-:W-:Y:S02]  /*3e30*/  F2FP.BF16.F32.PACK_AB R51, RZ, R51 ;  /* 0x00000033ff33723e */ /* 0x000fe400000010ff */
[----:B------:R-:W-:Y:S01]  /*3e40*/  F2FP.BF16.F32.PACK_AB R52, RZ, R52 ;  /* 0x00000034ff34723e */ /* 0x000fe200000010ff */
[----:B0-----:R-:W-:Y:S01]  /*3e50*/  @P5 IMAD.MOV.U32 R4, RZ, RZ, R8 ;  /* 0x000000ffff045224 */ /* 0x001fe200078e0008 */
[----:B------:R-:W-:Y:S01]  /*3e60*/  F2FP.BF16.F32.PACK_AB R53, RZ, R53 ;  /* 0x00000035ff35723e */ /* 0x000fe200000010ff */
[----:B------:R-:W-:Y:S01]  /*3e70*/  @P5 IMAD.MOV.U32 R5, RZ, RZ, R9 ;  /* 0x000000ffff055224 */ /* 0x000fe200078e0009 */
[----:B------:R-:W-:-:S02]  /*3e80*/  F2FP.BF16.F32.PACK_AB R54, RZ, R54 ;  /* 0x00000036ff36723e */ /* 0x000fc400000010ff */
[----:B------:R-:W-:Y:S02]  /*3e90*/  F2FP.BF16.F32.PACK_AB R55, RZ, R55 ;  /* 0x00000037ff37723e */ /* 0x000fe400000010ff */
[----:B------:R0:W-:Y:S01]  /*3ea0*/  @P5 STG.E.U16 desc[UR36][R4.64+0x52], R47 ;  /* 0x0000522f04005986 */ /* 0x0001e2000c101524 */
[C---:B------:R-:W-:Y:S02]  /*3eb0*/  ISETP.GT.AND P5, PT, R3.reuse, RZ, P3 ;  /* 0x000000ff0300720c */ /* 0x040fe40001fa4270 */
[----:B------:R-:W-:-:S11]  /*3ec0*/  ISETP.GT.AND P3, PT, R3, 0x8, P3 ;  /* 0x000000080300780c */ /* 0x000fd60001f64270 */
[----:B0-----:R-:W-:Y:S02]  /*3ed0*/  @P5 IMAD.MOV.U32 R4, RZ, RZ, R6 ;  /* 0x000000ffff045224 */ /* 0x001fe400078e0006 */
[----:B------:R-:W-:-:S05]  /*3ee0*/  @P5 IMAD.MOV.U32 R5, RZ, RZ, R7 ;  /* 0x000000ffff055224 */ /* 0x000fca00078e0007 */
[----:B------:R0:W-:Y:S01]  /*3ef0*/  @P5 STG.E.U16 desc[UR36][R4.64+0x60], R48 ;  /* 0x0000603004005986 */ /* 0x0001e2000c101524 */
[C---:B------:R-:W-:Y:S02]  /*3f00*/  ISETP.GT.AND P5, PT, R3.reuse, RZ, P0 ;  /* 0x000000ff0300720c */ /* 0x040fe400007a4270 */
[----:B------:R-:W-:Y:S01]  /*3f10*/  ISETP.GT.AND P0, PT, R3, 0x8, P0 ;  /* 0x000000080300780c */ /* 0x000fe20000704270 */
[----:B0-----:R-:W-:Y:S02]  /*3f20*/  @P4 IMAD.MOV.U32 R4, RZ, RZ, R6 ;  /* 0x000000ffff044224 */ /* 0x001fe400078e0006 */
[----:B------:R-:W-:-:S05]  /*3f30*/  @P4 IMAD.MOV.U32 R5, RZ, RZ, R7 ;  /* 0x000000ffff054224 */ /* 0x000fca00078e0007 */
[----:B------:R0:W-:Y:S01]  /*3f40*/  @P4 STG.E.U16 desc[UR36][R4.64+0x62], R49 ;  /* 0x0000623104004986 */ /* 0x0001e2000c101524 */
[C---:B------:R-:W-:Y:S02]  /*3f50*/  ISETP.GT.AND P4, PT, R3.reuse, RZ, P1 ;  /* 0x000000ff0300720c */ /* 0x040fe40000f84270 */
[----:B------:R-:W-:Y:S01]  /*3f60*/  ISETP.GT.AND P1, PT, R3, 0x8, P1 ;  /* 0x000000080300780c */ /* 0x000fe20000f24270 */
[----:B0-----:R-:W-:Y:S02]  /*3f70*/  @P3 IMAD.MOV.U32 R4, RZ, RZ, R8 ;  /* 0x000000ffff043224 */ /* 0x001fe400078e0008 */
[----:B------:R-:W-:-:S05]  /*3f80*/  @P3 IMAD.MOV.U32 R5, RZ, RZ, R9 ;  /* 0x000000ffff053224 */ /* 0x000fca00078e0009 */
[----:B------:R0:W-:Y:S02]  /*3f90*/  @P3 STG.E.U16 desc[UR36][R4.64+0x60], R50 ;  /* 0x0000603204003986 */ /* 0x0001e4000c101524 */
[----:B0-----:R-:W-:Y:S02]  /*3fa0*/  @P2 IMAD.MOV.U32 R4, RZ, RZ, R8 ;  /* 0x000000ffff042224 */ /* 0x001fe400078e0008 */
[----:B------:R-:W-:-:S05]  /*3fb0*/  @P2 IMAD.MOV.U32 R5, RZ, RZ, R9 ;  /* 0x000000ffff052224 */ /* 0x000fca00078e0009 */
[----:B------:R0:W-:Y:S02]  /*3fc0*/  @P2 STG.E.U16 desc[UR36][R4.64+0x62], R51 ;  /* 0x0000623304002986 */ /* 0x0001e4000c101524 */
[----:B0-----:R-:W-:Y:S02]  /*3fd0*/  @P4 IMAD.MOV.U32 R4, RZ, RZ, R6 ;  /* 0x000000ffff044224 */ /* 0x001fe400078e0006 */
[----:B------:R-:W-:-:S05]  /*3fe0*/  @P4 IMAD.MOV.U32 R5, RZ, RZ, R7 ;  /* 0x000000ffff054224 */ /* 0x000fca00078e0007 */
[----:B------:R0:W-:Y:S04]  /*3ff0*/  @P4 STG.E.U16 desc[UR36][R4.64+0x70], R52 ;  /* 0x0000703404004986 */ /* 0x0001e8000c101524 */
[----:B------:R1:W-:Y:S01]  /*4000*/  @P5 STG.E.U16 desc[UR36][R6.64+0x72], R53 ;  /* 0x0000723506005986 */ /* 0x0003e2000c101524 */
[----:B0-----:R-:W-:Y:S02]  /*4010*/  @P1 IMAD.MOV.U32 R4, RZ, RZ, R8 ;  /* 0x000000ffff041224 */ /* 0x001fe400078e0008 */
[----:B------:R-:W-:-:S05]  /*4020*/  @P1 IMAD.MOV.U32 R5, RZ, RZ, R9 ;  /* 0x000000ffff051224 */ /* 0x000fca00078e0009 */
[----:B------:R1:W-:Y:S04]  /*4030*/  @P1 STG.E.U16 desc[UR36][R4.64+0x70], R54 ;  /* 0x0000703604001986 */ /* 0x0003e8000c101524 */
[----:B------:R1:W-:Y:S02]  /*4040*/  @P0 STG.E.U16 desc[UR36][R8.64+0x72], R55 ;  /* 0x0000723708000986 */ /* 0x0003e4000c101524 */
.L_x_91:
[----:B------:R-:W-:Y:S05]  /*4050*/  BSYNC B0 ;  /* 0x0000000000007941 */ /* 0x000fea0003800000 */
.L_x_29:
[----:B------:R-:W-:Y:S01]  /*4060*/  ULDC UR4, c[0x0][0xc] ;  /* 0x0000030000047ab9 */ /* 0x000fe20000000800 */
[----:B------:R-:W-:Y:S01]  /*4070*/  ULDC UR5, c[0x0][0x10] ;  /* 0x0000040000057ab9 */ /* 0x000fe20000000800 */
[----:B------:R-:W0:Y:S01]  /*4080*/  LDC R3, c[0x0][0x14] ;  /* 0x00000500ff037b82 */ /* 0x000e220000000800 */
[----:B------:R-:W-:Y:S01]  /*4090*/  UIMAD.WIDE.U32 UR4, UR4, UR5, URZ ;  /* 0x00000005040472a5 */ /* 0x000fe2000f8e003f */
[----:B------:R-:W-:Y:S02]  /*40a0*/  IMAD.MOV.U32 R59, RZ, RZ, -0x1 ;  /* 0xffffffffff3b7424 */ /* 0x000fe400078e00ff */
[----:B------:R-:W-:-:S03]  /*40b0*/  IMAD.MOV.U32 R57, RZ, RZ, -0x1 ;  /* 0xffffffffff397424 */ /* 0x000fc600078e00ff */
[----:B0-----:R-:W-:-:S04]  /*40c0*/  IMAD.WIDE.U32 R16, R3, UR4, R16 ;  /* 0x0000000403107c25 */ /* 0x001fc8000f8e0010 */
[----:B------:R-:W-:Y:S01]  /*40d0*/  IMAD R3, R3, UR5, RZ ;  /* 0x0000000503037c24 */ /* 0x000fe2000f8e02ff */
[----:B------:R-:W-:Y:S02]  /*40e0*/  ULDC.64 UR4, c[0x0][0x650] ;  /* 0x0001940000047ab9 */ /* 0x000fe40000000a00 */
[----:B------:R-:W-:Y:S01]  /*40f0*/  ISETP.GE.U32.AND P0, PT, R16, UR4, PT ;  /* 0x0000000410007c0c */ /* 0x000fe2000bf06070 */
[--C-:B------:R-:W-:Y:S01]  /*4100*/  IMAD.IADD R17, R17, 0x1, R3.reuse ;  /* 0x0000000111117824 */ /* 0x100fe200078e0203 */
[----:B------:R-:W-:-:S04]  /*4110*/  PRMT R3, RZ, 0x7610, R3 ;  /* 0x00007610ff037816 */ /* 0x000fc80000000003 */
[----:B------:R-:W-:-:S13]  /*4120*/  ISETP.GE.U32.AND.EX P0, PT, R17, UR5, PT, P0 ;  /* 0x0000000511007c0c */ /* 0x000fda000bf06100 */
[----:B------:R-:W-:Y:S05]  /*4130*/  @P0 BRA `(.L_x_92) ;  /* 0x0000000400640947 */ /* 0x000fea0003800000 */
[----:B---3--:R-:W0:Y:S01]  /*4140*/  S2R R12, SR_CTAID.X ;  /* 0x00000000000c7919 */ /* 0x008e220000002500 */
[----:B-12-4-:R-:W1:Y:S01]  /*4150*/  LDC.64 R10, c[0x0][0x628] ;  /* 0x00018a00ff0a7b82 */ /* 0x016e620000000a00 */
[----:B------:R-:W-:Y:S01]  /*4160*/  ULDC UR4, c[0x0][0x150] ;  /* 0x0000540000047ab9 */ /* 0x000fe20000000800 */
[----:B------:R-:W-:Y:S01]  /*4170*/  IMAD.MOV.U32 R8, RZ, RZ, R16 ;  /* 0x000000ffff087224 */ /* 0x000fe200078e0010 */
[----:B-----5:R-:W2:Y:S01]  /*4180*/  S2R R24, SR_CTAID.Y ;  /* 0x0000000000187919 */ /* 0x020ea20000002600 */
[----:B------:R-:W-:-:S04]  /*4190*/  IMAD.MOV.U32 R9, RZ, RZ, R17 ;  /* 0x000000ffff097224 */ /* 0x000fc800078e0011 */
[----:B------:R-:W3:Y:S08]  /*41a0*/  LDC R21, c[0x0][0x144] ;  /* 0x00005100ff157b82 */ /* 0x000ef00000000800 */
[----:B------:R-:W4:Y:S08]  /*41b0*/  LDC R0, c[0x0][0x630] ;  /* 0x00018c00ff007b82 */ /* 0x000f300000000800 */
[----:B------:R-:W2:Y:S01]  /*41c0*/  LDC.64 R14, c[0x0][0x620] ;  /* 0x00018800ff0e7b82 */ /* 0x000ea20000000a00 */
[----:B-1----:R-:W-:-:S04]  /*41d0*/  ISETP.NE.U32.AND P0, PT, R10, RZ, PT ;  /* 0x000000ff0a00720c */ /* 0x002fc80003f05070 */
[----:B------:R-:W-:Y:S02]  /*41e0*/  ISETP.NE.AND.EX P0, PT, R11, RZ, PT, P0 ;  /* 0x000000ff0b00720c */ /* 0x000fe40003f05300 */
[----:B0-----:R-:W-:-:S05]  /*41f0*/  I2FP.F32.U32 R3, R12 ;  /* 0x0000000c00037245 */ /* 0x001fca0000201000 */
[----:B------:R-:W-:-:S04]  /*4200*/  FMUL R3, R3, UR4 ;  /* 0x0000000403037c20 */ /* 0x000fc80008400000 */
[----:B------:R0:W1:Y:S02]  /*4210*/  F2I.U32.TRUNC.NTZ R20, R3 ;  /* 0x0000000300147305 */ /* 0x000064000020f000 */
[----:B---34-:R-:W-:Y:S05]  /*4220*/  @!P0 BRA `(.L_x_93) ;  /* 0x0000000000288947 */ /* 0x018fea0003800000 */
[----:B0-----:R-:W0:Y:S02]  /*4230*/  LDC R3, c[0x0][0x634] ;  /* 0x00018d00ff037b82 */ /* 0x001e240000000800 */
        /* <DEDUP_REMOVED lines=9> */
.L_x_93:
[----:B------:R-:W3:Y:S01]  /*42d0*/  LDC.64 R28, c[0x0][0x640] ;  /* 0x00019000ff1c7b82 */ /* 0x000ee20000000a00 */
[-CC-:B------:R-:W-:Y:S01]  /*42e0*/  SHF.R.U64 R57, R8, R0.reuse, R9.reuse ;  /* 0x0000000008397219 */ /* 0x180fe20000001209 */
[----:B-1----:R-:W-:Y:S01]  /*42f0*/  IMAD.MOV R20, RZ, RZ, -R20 ;  /* 0x000000ffff147224 */ /* 0x002fe200078e0a14 */
[----:B------:R-:W-:Y:S01]  /*4300*/  SHF.R.U32.HI R0, RZ, R0, R9 ;  /* 0x00000000ff007219 */ /* 0x000fe20000011609 */
[----:B------:R-:W-:Y:S01]  /*4310*/  ULDC UR4, c[0x0][0x154] ;  /* 0x0000550000047ab9 */ /* 0x000fe20000000800 */
[----:B0-----:R-:W-:Y:S01]  /*4320*/  IADD3 R3, P0, RZ, -R57, RZ ;  /* 0x80000039ff037210 */ /* 0x001fe20007f1e0ff */
[----:B------:R-:W-:Y:S02]  /*4330*/  IMAD R21, R21, R20, R12 ;  /* 0x0000001415157224 */ /* 0x000fe400078e020c */
[----:B------:R-:W0:Y:S01]  /*4340*/  LDC R6, c[0x0][0x618] ;  /* 0x00018600ff067b82 */ /* 0x000e220000000800 */
[----:B------:R-:W-:Y:S02]  /*4350*/  IMAD.MOV.U32 R7, RZ, RZ, 0x1 ;  /* 0x00000001ff077424 */ /* 0x000fe400078e00ff */
[----:B------:R-:W-:-:S04]  /*4360*/  IMAD.X R5, RZ, RZ, ~R0, P0 ;  /* 0x000000ffff057224 */ /* 0x000fc800000e0e00 */
[-C--:B--2---:R-:W-:Y:S01]  /*4370*/  IMAD R0, R5, R14.reuse, RZ ;  /* 0x0000000e05007224 */ /* 0x084fe200078e02ff */
[----:B------:R-:W1:Y:S01]  /*4380*/  LDC R8, c[0x0][0x608] ;  /* 0x00018200ff087b82 */ /* 0x000e620000000800 */
[----:B------:R-:W-:-:S04]  /*4390*/  IMAD.WIDE.U32 R4, R3, R14, R16 ;  /* 0x0000000e03047225 */ /* 0x000fc800078e0010 */
[----:B------:R-:W-:Y:S01]  /*43a0*/  IMAD R3, R3, R15, R0 ;  /* 0x0000000f03037224 */ /* 0x000fe200078e0200 */
[----:B------:R-:W-:Y:S02]  /*43b0*/  I2FP.F32.U32 R0, R24 ;  /* 0x0000001800007245 */ /* 0x000fe40000201000 */
[----:B------:R-:W2:Y:S01]  /*43c0*/  LDC R26, c[0x0][0x658] ;  /* 0x00019600ff1a7b82 */ /* 0x000ea20000000800 */
[----:B------:R-:W-:Y:S01]  /*43d0*/  IMAD.IADD R3, R5, 0x1, R3 ;  /* 0x0000000105037824 */ /* 0x000fe200078e0203 */
[----:B---3--:R-:W-:Y:S01]  /*43e0*/  ISETP.NE.U32.AND P0, PT, R28, RZ, PT ;  /* 0x000000ff1c00720c */ /* 0x008fe20003f05070 */
[----:B------:R-:W-:Y:S01]  /*43f0*/  FMUL R0, R0, UR4 ;  /* 0x0000000400007c20 */ /* 0x000fe20008400000 */
[----:B------:R-:W-:Y:S02]  /*4400*/  IMAD.MOV.U32 R5, RZ, RZ, -0x1 ;  /* 0xffffffffff057424 */ /* 0x000fe400078e00ff */
[----:B------:R-:W-:Y:S01]  /*4410*/  ISETP.NE.AND.EX P0, PT, R29, RZ, PT, P0 ;  /* 0x000000ff1d00720c */ /* 0x000fe20003f05300 */
[----:B------:R3:W4:Y:S01]  /*4420*/  F2I.U32.TRUNC.NTZ R13, R0 ;  /* 0x00000000000d7305 */ /* 0x000722000020f000 */
[----:B------:R-:W3:Y:S01]  /*4430*/  LDC R15, c[0x0][0x148] ;  /* 0x00005200ff0f7b82 */ /* 0x000ee20000000800 */
[----:B0-----:R-:W-:-:S02]  /*4440*/  SHF.R.U64 R12, R4, R6, R3 ;  /* 0x00000006040c7219 */ /* 0x001fc40000001203 */
[----:B------:R-:W-:-:S05]  /*4450*/  SHF.R.U32.HI R3, RZ, R6, R3 ;  /* 0x00000006ff037219 */ /* 0x000fca0000011603 */
[----:B------:R-:W0:Y:S01]  /*4460*/  LDC R20, c[0x0][0x600] ;  /* 0x00018000ff147b82 */ /* 0x000e220000000800 */
[-CC-:B-1----:R-:W-:Y:S02]  /*4470*/  SHF.R.U64 R10, R12, R8.reuse, R3.reuse ;  /* 0x000000080c0a7219 */ /* 0x182fe40000001203 */
[----:B------:R-:W-:-:S05]  /*4480*/  SHF.R.U32.HI R3, RZ, R8, R3 ;  /* 0x00000008ff037219 */ /* 0x000fca0000011603 */
[----:B------:R-:W1:Y:S01]  /*4490*/  LDC R27, c[0x0][0x648] ;  /* 0x00019200ff1b7b82 */ /* 0x000e620000000800 */
[-C--:B--2---:R-:W-:Y:S02]  /*44a0*/  SHF.L.U32 R4, R5, R26.reuse, RZ ;  /* 0x0000001a05047219 */ /* 0x084fe400000006ff */
[-CC-:B------:R-:W-:Y:S02]  /*44b0*/  SHF.R.U64 R14, R10, R26.reuse, R3.reuse ;  /* 0x0000001a0a0e7219 */ /* 0x180fe40000001203 */
[----:B------:R-:W-:Y:S02]  /*44c0*/  SHF.R.U32.HI R5, RZ, R26, R3 ;  /* 0x0000001aff057219 */ /* 0x000fe40000011603 */
[----:B------:R-:W-:Y:S01]  /*44d0*/  LOP3.LUT R25, RZ, R4, RZ, 0x33, !PT ;  /* 0x00000004ff197212 */ /* 0x000fe200078e33ff */
[----:B------:R-:W2:Y:S01]  /*44e0*/  LDC R30, c[0x0][0x638] ;  /* 0x00018e00ff1e7b82 */ /* 0x000ea20000000800 */
[----:B------:R-:W-:Y:S01]  /*44f0*/  SHF.L.U32 R26, R7, R26, RZ ;  /* 0x0000001a071a7219 */ /* 0x000fe200000006ff */
[----:B------:R-:W-:-:S06]  /*4500*/  IMAD.MOV.U32 R4, RZ, RZ, R14 ;  /* 0x000000ffff047224 */ /* 0x000fcc00078e000e */
[----:B------:R-:W0:Y:S01]  /*4510*/  LDC R31, c[0x0][0x610] ;  /* 0x00018400ff1f7b82 */ /* 0x000e220000000800 */
[----:B----4-:R-:W-:Y:S05]  /*4520*/  @!P0 BRA `(.L_x_94) ;  /* 0x0000000000288947 */ /* 0x010fea0003800000 */
[----:B------:R-:W4:Y:S02]  /*4530*/  LDC R3, c[0x0][0x64c] ;  /* 0x00019300ff037b82 */ /* 0x000f240000000800 */
[----:B----4-:R-:W-:-:S05]  /*4540*/  IADD3 R3, P0, R14, R3, RZ ;  /* 0x000000030e037210 */ /* 0x010fca0007f1e0ff */
        /* <DEDUP_REMOVED lines=8> */
.L_x_94:
[----:B------:R-:W-:Y:S01]  /*45d0*/  ISETP.NE.AND P0, PT, R2, 0x1, PT ;  /* 0x000000010200780c */ /* 0x000fe20003f05270 */
[----:B0-----:R-:W-:Y:S01]  /*45e0*/  VIADD R7, R20, 0xffffffff ;  /* 0xffffffff14077836 */ /* 0x001fe20000000000 */
[----:B-1-3--:R-:W-:Y:S01]  /*45f0*/  SHF.R.U64 R0, R4, R27, R5 ;  /* 0x0000001b04007219 */ /* 0x00afe20000001205 */
[----:B------:R-:W-:Y:S01]  /*4600*/  IMAD.MOV R13, RZ, RZ, -R13 ;  /* 0x000000ffff0d7224 */ /* 0x000fe200078e0a0d */
[----:B------:R-:W-:Y:S01]  /*4610*/  LOP3.LUT R5, R10, R25, RZ, 0xc0, !PT ;  /* 0x000000190a057212 */ /* 0x000fe200078ec0ff */
[----:B------:R-:W-:Y:S01]  /*4620*/  IMAD.MOV.U32 R4, RZ, RZ, 0x1 ;  /* 0x00000001ff047424 */ /* 0x000fe200078e00ff */
[----:B------:R-:W-:Y:S01]  /*4630*/  LOP3.LUT R12, R12, R7, RZ, 0xc0, !PT ;  /* 0x000000070c0c7212 */ /* 0x000fe200078ec0ff */
[----:B------:R-:W-:Y:S02]  /*4640*/  IMAD.MOV R3, RZ, RZ, -R0 ;  /* 0x000000ffff037224 */ /* 0x000fe400078e0a00 */
[----:B------:R-:W-:Y:S02]  /*4650*/  IMAD R0, R26, R0, R5 ;  /* 0x000000001a007224 */ /* 0x000fe400078e0205 */
[----:B--2---:R-:W-:-:S02]  /*4660*/  IMAD R3, R3, R30, R14 ;  /* 0x0000001e03037224 */ /* 0x004fc400078e020e */
[----:B------:R-:W-:Y:S02]  /*4670*/  @P0 IMAD R21, R15, R13, R24 ;  /* 0x0000000d0f150224 */ /* 0x000fe400078e0218 */
[----:B------:R-:W-:Y:S01]  /*4680*/  IMAD R5, R3, R20, R12 ;  /* 0x0000001403057224 */ /* 0x000fe200078e020c */
[----:B------:R-:W-:Y:S01]  /*4690*/  PRMT R3, R4, 0x7610, R3 ;  /* 0x0000761004037816 */ /* 0x000fe20000000003 */
[----:B------:R-:W-:-:S05]  /*46a0*/  IMAD R0, R0, R31, R21 ;  /* 0x0000001f00007224 */ /* 0x000fca00078e0215 */
[----:B------:R-:W-:Y:S02]  /*46b0*/  SEL R59, R5, R0, !P0 ;  /* 0x00000000053b7207 */ /* 0x000fe40004000000 */
[----:B------:R-:W-:-:S07]  /*46c0*/  SEL R0, R0, R5, !P0 ;  /* 0x0000000500007207 */ /* 0x000fce0004000000 */
.L_x_92:
[----:B------:R-:W-:Y:S01]  /*46d0*/  LOP3.LUT P0, RZ, R3, 0xff, RZ, 0xc0, !PT ;  /* 0x000000ff03ff7812 */ /* 0x000fe2000780c0ff */
[----:B------:R-:W-:-:S12]  /*46e0*/  IMAD.MOV.U32 R58, RZ, RZ, R0 ;  /* 0x000000ffff3a7224 */ /* 0x000fd800078e0000 */
[----:B------:R-:W-:Y:S05]  /*46f0*/  @P0 BRA `(.L_x_95) ;  /* 0xffffffc800400947 */ /* 0x000fea000383ffff */
[----:B------:R-:W-:Y:S05]  /*4700*/  EXIT ;  /* 0x000000000000794d */ /* 0x000fea0003800000 */
.L_x_4:
[----:B0-----:R-:W-:Y:S01]  /*4710*/  ULDC.64 UR4, c[0x0][0x650] ;  /* 0x0001940000047ab9 */ /* 0x001fe20000000a00 */
        /* <DEDUP_REMOVED lines=25> */
.L_x_97:
[--C-:B------:R-:W-:Y:S01]  /*48b0*/  SHF.R.U64 R12, R10, R14, R11.reuse ;  /* 0x0000000e0a0c7219 */ /* 0x100fe2000000120b */
[----:B------:R-:W0:Y:S01]  /*48c0*/  LDC R22, c[0x0][0x618] ;  /* 0x00018600ff167b82 */ /* 0x000e220000000800 */
[----:B------:R-:W-:Y:S01]  /*48d0*/  I2FP.F32.U32 R6, R4 ;  /* 0x0000000400067245 */ /* 0x000fe20000201000 */
[----:B------:R-:W-:Y:S01]  /*48e0*/  ULDC UR4, c[0x0][0x150] ;  /* 0x0000540000047ab9 */ /* 0x000fe20000000800 */
[----:B------:R-:W-:Y:S02]  /*48f0*/  SHF.R.U32.HI R5, RZ, R14, R11 ;  /* 0x0000000eff057219 */ /* 0x000fe4000001160b */
[----:B------:R-:W-:Y:S01]  /*4900*/  IADD3 R9, P0, RZ, -R12, RZ ;  /* 0x8000000cff097210 */ /* 0x000fe20007f1e0ff */
[----:B------:R-:W-:Y:S01]  /*4910*/  FMUL R11, R6, UR4 ;  /* 0x00000004060b7c20 */ /* 0x000fe20008400000 */
[----:B------:R-:W-:Y:S01]  /*4920*/  ULDC UR4, c[0x0][0x154] ;  /* 0x0000550000047ab9 */ /* 0x000fe20000000800 */
[----:B------:R-:W1:Y:S02]  /*4930*/  LDC.64 R24, c[0x0][0x640] ;  /* 0x00019000ff187b82 */ /* 0x000e640000000a00 */
[----:B------:R-:W-:-:S02]  /*4940*/  IMAD.X R5, RZ, RZ, ~R5, P0 ;  /* 0x000000ffff057224 */ /* 0x000fc400000e0e05 */
[----:B------:R-:W2:Y:S01]  /*4950*/  F2I.U32.TRUNC.NTZ R11, R11 ;  /* 0x0000000b000b7305 */ /* 0x000ea2000020f000 */
[----:B------:R-:W-:-:S03]  /*4960*/  IMAD.WIDE.U32 R6, R9, R20, R16 ;  /* 0x0000001409067225 */ /* 0x000fc600078e0010 */
[----:B------:R-:W3:Y:S01]  /*4970*/  LDC R13, c[0x0][0x144] ;  /* 0x00005100ff0d7b82 */ /* 0x000ee20000000800 */
[----:B------:R-:W-:-:S04]  /*4980*/  IMAD R8, R5, R20, RZ ;  /* 0x0000001405087224 */ /* 0x000fc800078e02ff */
[----:B------:R-:W-:Y:S02]  /*4990*/  IMAD R5, R9, R21, R8 ;  /* 0x0000001509057224 */ /* 0x000fe400078e0208 */
[----:B------:R-:W-:Y:S01]  /*49a0*/  IMAD.MOV.U32 R8, RZ, RZ, -0x1 ;  /* 0xffffffffff087424 */ /* 0x000fe200078e00ff */
[----:B------:R-:W4:Y:S01]  /*49b0*/  LDC R14, c[0x0][0x608] ;  /* 0x00018200ff0e7b82 */ /* 0x000f220000000800 */
[----:B------:R-:W-:Y:S01]  /*49c0*/  IMAD.IADD R5, R7, 0x1, R5 ;  /* 0x0000000107057824 */ /* 0x000fe200078e0205 */
[----:B------:R-:W-:-:S04]  /*49d0*/  I2FP.F32.U32 R7, R3 ;  /* 0x0000000300077245 */ /* 0x000fc80000201000 */
[-C--:B0-----:R-:W-:Y:S01]  /*49e0*/  SHF.R.U64 R10, R6, R22.reuse, R5 ;  /* 0x00000016060a7219 */ /* 0x081fe20000001205 */
[----:B--2---:R-:W-:Y:S01]  /*49f0*/  IMAD.MOV R6, RZ, RZ, -R11 ;  /* 0x000000ffff067224 */ /* 0x004fe200078e0a0b */
[----:B------:R-:W0:Y:S01]  /*4a00*/  LDC R9, c[0x0][0x658] ;  /* 0x00019600ff097b82 */ /* 0x000e220000000800 */
[----:B-1----:R-:W-:Y:S01]  /*4a10*/  ISETP.NE.U32.AND P0, PT, R24, RZ, PT ;  /* 0x000000ff1800720c */ /* 0x002fe20003f05070 */
[----:B------:R-:W-:Y:S01]  /*4a20*/  FMUL R7, R7, UR4 ;  /* 0x0000000407077c20 */ /* 0x000fe20008400000 */
[----:B------:R-:W-:Y:S02]  /*4a30*/  SHF.R.U32.HI R5, RZ, R22, R5 ;  /* 0x00000016ff057219 */ /* 0x000fe40000011605 */
[----:B------:R-:W-:-:S03]  /*4a40*/  ISETP.NE.AND.EX P0, PT, R25, RZ, PT, P0 ;  /* 0x000000ff1900720c */ /* 0x000fc60003f05300 */
[----:B------:R-:W1:Y:S01]  /*4a50*/  LDC R20, c[0x0][0x148] ;  /* 0x00005200ff147b82 */ /* 0x000e620000000800 */
[----:B---3--:R-:W-:Y:S02]  /*4a60*/  IMAD R23, R13, R6, R4 ;  /* 0x000000060d177224 */ /* 0x008fe400078e0204 */
[----:B------:R-:W-:-:S05]  /*4a70*/  IMAD.MOV.U32 R6, RZ, RZ, 0x1 ;  /* 0x00000001ff067424 */ /* 0x000fca00078e00ff */
[----:B------:R-:W2:Y:S01]  /*4a80*/  LDC R21, c[0x0][0x600] ;  /* 0x00018000ff157b82 */ /* 0x000ea20000000800 */
[-CC-:B----4-:R-:W-:Y:S02]  /*4a90*/  SHF.R.U64 R13, R10, R14.reuse, R5.reuse ;  /* 0x0000000e0a0d7219 */ /* 0x190fe40000001205 */
[----:B------:R-:W-:Y:S02]  /*4aa0*/  SHF.R.U32.HI R4, RZ, R14, R5 ;  /* 0x0000000eff047219 */ /* 0x000fe40000011605 */
[----:B------:R3:W4:Y:S03]  /*4ab0*/  F2I.U32.TRUNC.NTZ R14, R7 ;  /* 0x00000007000e7305 */ /* 0x000726000020f000 */
[----:B------:R-:W1:Y:S01]  /*4ac0*/  LDC R26, c[0x0][0x648] ;  /* 0x00019200ff1a7b82 */ /* 0x000e620000000800 */
[-C--:B0-----:R-:W-:Y:S02]  /*4ad0*/  SHF.R.U64 R15, R13, R9.reuse, R4 ;  /* 0x000000090d0f7219 */ /* 0x081fe40000001204 */
[----:B------:R-:W-:-:S02]  /*4ae0*/  SHF.L.U32 R8, R8, R9, RZ ;  /* 0x0000000908087219 */ /* 0x000fc400000006ff */
[-C--:B------:R-:W-:Y:S01]  /*4af0*/  SHF.R.U32.HI R5, RZ, R9.reuse, R4 ;  /* 0x00000009ff057219 */ /* 0x080fe20000011604 */
[----:B------:R-:W-:Y:S01]  /*4b00*/  IMAD.MOV.U32 R4, RZ, RZ, R15 ;  /* 0x000000ffff047224 */ /* 0x000fe200078e000f */
[----:B------:R-:W-:Y:S01]  /*4b10*/  SHF.L.U32 R22, R6, R9, RZ ;  /* 0x0000000906167219 */ /* 0x000fe200000006ff */
[----:B------:R-:W0:Y:S01]  /*4b20*/  LDC R27, c[0x0][0x638] ;  /* 0x00018e00ff1b7b82 */ /* 0x000e220000000800 */
[----:B------:R-:W-:-:S07]  /*4b30*/  LOP3.LUT R28, RZ, R8, RZ, 0x33, !PT ;  /* 0x00000008ff1c7212 */ /* 0x000fce00078e33ff */
        /* <DEDUP_REMOVED lines=12> */
.L_x_98:
[----:B------:R-:W-:Y:S01]  /*4c00*/  ISETP.NE.AND P0, PT, R2, 0x1, PT ;  /* 0x000000010200780c */ /* 0x000fe20003f05270 */
[----:B--2---:R-:W-:Y:S01]  /*4c10*/  VIADD R7, R21, 0xffffffff ;  /* 0xffffffff15077836 */ /* 0x004fe20000000000 */
[----:B-1----:R-:W-:Y:S01]  /*4c20*/  SHF.R.U64 R5, R4, R26, R5 ;  /* 0x0000001a04057219 */ /* 0x002fe20000001205 */
[----:B------:R-:W-:Y:S01]  /*4c30*/  IMAD.MOV R14, RZ, RZ, -R14 ;  /* 0x000000ffff0e7224 */ /* 0x000fe200078e0a0e */
[----:B------:R-:W-:Y:S01]  /*4c40*/  LOP3.LUT R4, R13, R28, RZ, 0xc0, !PT ;  /* 0x0000001c0d047212 */ /* 0x000fe200078ec0ff */
[----:B------:R-:W-:Y:S01]  /*4c50*/  IMAD.MOV.U32 R8, RZ, RZ, R12 ;  /* 0x000000ffff087224 */ /* 0x000fe200078e000c */
[----:B------:R-:W-:Y:S01]  /*4c60*/  LOP3.LUT R10, R10, R7, RZ, 0xc0, !PT ;  /* 0x000000070a0a7212 */ /* 0x000fe200078ec0ff */
[----:B------:R-:W-:Y:S02]  /*4c70*/  IMAD.MOV R6, RZ, RZ, -R5 ;  /* 0x000000ffff067224 */ /* 0x000fe400078e0a05 */
[----:B------:R-:W-:-:S04]  /*4c80*/  IMAD R4, R22, R5, R4 ;  /* 0x0000000516047224 */ /* 0x000fc800078e0204 */
[----:B------:R-:W-:Y:S02]  /*4c90*/  @P0 IMAD R23, R20, R14, R3 ;  /* 0x0000000e14170224 */ /* 0x000fe400078e0203 */
[----:B0-----:R-:W-:Y:S02]  /*4ca0*/  IMAD R3, R6, R27, R15 ;  /* 0x0000001b06037224 */ /* 0x001fe400078e020f */
[----:B------:R-:W-:Y:S02]  /*4cb0*/  IMAD R7, R4, R29, R23 ;  /* 0x0000001d04077224 */ /* 0x000fe400078e0217 */
[----:B------:R-:W-:Y:S02]  /*4cc0*/  IMAD R4, R3, R21, R10 ;  /* 0x0000001503047224 */ /* 0x000fe400078e020a */
[----:B------:R-:W-:-:S03]  /*4cd0*/  IMAD.MOV.U32 R6, RZ, RZ, 0x1 ;  /* 0x00000001ff067424 */ /* 0x000fc600078e00ff */
[----:B------:R-:W-:Y:S02]  /*4ce0*/  SEL R9, R4, R7, !P0 ;  /* 0x0000000704097207 */ /* 0x000fe40004000000 */
[----:B------:R-:W-:-:S07]  /*4cf0*/  SEL R7, R7, R4, !P0 ;  /* 0x0000000407077207 */ /* 0x000fce0004000000 */
.L_x_96:
[----:B------:R-:W-:-:S08]  /*4d00*/  NOP ;  /* 0x0000000000007918 */ /* 0x000fd00000000000 */
[----:B------:R-:W0:-:S00]  /*4d10*/  USETMAXREG.DEALLOC.CTAPOOL 0x28 ;  /* 0x00000028000079c8 */ /* 0x000e0000080e0500 */
[----:B0-----:R-:W-:-:S13]  /*4d20*/  ISETP.NE.AND P0, PT, R0, RZ, PT ;  /* 0x000000ff0000720c */ /* 0x001fda0003f05270 */
[----:B------:R-:W-:Y:S05]  /*4d30*/  @P0 EXIT ;  /* 0x000000000000094d */ /* 0x000fea0003800000 */
[----:B------:R-:W-:Y:S01]  /*4d40*/  LOP3.LUT P0, RZ, R6, 0xff, RZ, 0xc0, !PT ;  /* 0x000000ff06ff7812 */ /* 0x000fe2000780c0ff */
[----:B------:R-:W-:Y:S02]  /*4d50*/  IMAD.MOV.U32 R0, RZ, RZ, 0x1 ;  /* 0x00000001ff007424 */ /* 0x000fe400078e00ff */
[----:B------:R-:W-:-:S10]  /*4d60*/  IMAD.MOV.U32 R12, RZ, RZ, RZ ;  /* 0x000000ffff0c7224 */ /* 0x000fd400078e00ff */
[----:B------:R-:W-:Y:S05]  /*4d70*/  @!P0 BRA `(.L_x_99) ;  /* 0x0000000c00308947 */ /* 0x000fea0003800000 */
[----:B------:R-:W0:Y:S01]  /*4d80*/  LDC R0, c[0x0][0x28c] ;  /* 0x0000a300ff007b82 */ /* 0x000e220000000800 */
[----:B------:R-:W-:Y:S01]  /*4d90*/  ULDC UR5, c[0x0][0x600] ;  /* 0x0001800000057ab9 */ /* 0x000fe20000000800 */
[----:B------:R-:W-:Y:S01]  /*4da0*/  ULDC UR4, c[0x0][0xc] ;  /* 0x0000030000047ab9 */ /* 0x000fe20000000800 */
[----:B------:R-:W-:Y:S01]  /*4db0*/  UIADD3 UR16, UR5, -0x1, URZ ;  /* 0xffffffff05107890 */ /* 0x000fe2000fffe03f */
[C---:B------:R-:W-:Y:S01]  /*4dc0*/  LOP3.LUT P2, RZ, R18.reuse, 0x7f, RZ, 0xc0, !PT ;  /* 0x0000007f12ff7812 */ /* 0x040fe2000784c0ff */
[----:B------:R-:W-:Y:S01]  /*4dd0*/  ULDC UR6, c[0x0][0x658] ;  /* 0x0001960000067ab9 */ /* 0x000fe20000000800 */
[----:B------:R-:W-:Y:S01]  /*4de0*/  ULDC UR5, c[0x0][0x10] ;  /* 0x0000040000057ab9 */ /* 0x000fe20000000800 */
[----:B------:R-:W-:Y:S01]  /*4df0*/  UMOV UR7, 0xffffffff ;  /* 0xffffffff00077882 */ /* 0x000fe20000000000 */
[----:B------:R-:W-:Y:S01]  /*4e00*/  UMOV UR8, 0x1 ;  /* 0x0000000100087882 */ /* 0x000fe20000000000 */
[----:B------:R-:W-:Y:S01]  /*4e10*/  UIMAD.WIDE.U32 UR4, UR4, UR5, URZ ;  /* 0x00000005040472a5 */ /* 0x000fe2000f8e003f */
[----:B------:R-:W-:Y:S01]  /*4e20*/  LOP3.LUT P0, RZ, R18, 0x1f, RZ, 0xc0, !PT ;  /* 0x0000001f12ff7812 */ /* 0x000fe2000780c0ff */
[----:B------:R-:W-:Y:S01]  /*4e30*/  USHF.L.U32 UR7, UR7, UR6, URZ ;  /* 0x0000000607077299 */ /* 0x000fe2000800063f */
[----:B------:R-:W-:Y:S01]  /*4e40*/  BSSY B0, `(.L_x_99) ;  /* 0x00000bf000007945 */ /* 0x000fe20003800000 */
[----:B------:R-:W-:Y:S01]  /*4e50*/  USHF.L.U32 UR18, UR8, UR6, URZ ;  /* 0x0000000608127299 */ /* 0x000fe2000800063f */
[----:B------:R-:W-:Y:S01]  /*4e60*/  IMAD.MOV.U32 R13, RZ, RZ, 0x1 ;  /* 0x00000001ff0d7424 */ /* 0x000fe200078e00ff */
[----:B------:R-:W-:Y:S01]  /*4e70*/  LOP3.LUT R11, R19, 0x2, RZ, 0xfc, !PT ;  /* 0x00000002130b7812 */ /* 0x000fe200078efcff */
[----:B------:R-:W-:Y:S01]  /*4e80*/  ULDC UR6, c[0x0][0x14] ;  /* 0x0000050000067ab9 */ /* 0x000fe20000000800 */
[----:B------:R-:W-:Y:S01]  /*4e90*/  PLOP3.LUT P0, PT, P0, P2, PT, 0x8a, 0x0 ;  /* 0x000000000000781c */ /* 0x000fe20000705172 */
[----:B------:R-:W-:Y:S01]  /*4ea0*/  UIMAD.WIDE.U32 UR20, UR4, UR6, URZ ;  /* 0x00000006041472a5 */ /* 0x000fe2000f8e003f */
[----:B------:R-:W-:Y:S01]  /*4eb0*/  IMAD.MOV.U32 R12, RZ, RZ, RZ ;  /* 0x000000ffff0c7224 */ /* 0x000fe200078e00ff */
[----:B------:R-:W-:-:S02]  /*4ec0*/  UIMAD UR13, UR5, UR6, URZ ;  /* 0x00000006050d72a4 */ /* 0x000fc4000f8e023f */
[----:B------:R-:W-:Y:S01]  /*4ed0*/  ULOP3.LUT UR17, URZ, UR7, URZ, 0x33, !UPT ;  /* 0x000000073f117292 */ /* 0x000fe2000f8e333f */
[----:B0-----:R-:W-:Y:S01]  /*4ee0*/  VIADD R0, R0, 0x3f ;  /* 0x0000003f00007836 */ /* 0x001fe20000000000 */
[----:B------:R-:W-:Y:S01]  /*4ef0*/  UIADD3 UR13, UR21, UR13, URZ ;  /* 0x0000000d150d7290 */ /* 0x000fe2000fffe03f */
[----:B------:R-:W-:-:S03]  /*4f00*/  ULDC.64 UR22, c[0x0][0x198] ;  /* 0x0000660000167ab9 */ /* 0x000fc60000000a00 */
[----:B------:R-:W-:-:S04]  /*4f10*/  SHF.R.S32.HI R3, RZ, 0x1f, R0 ;  /* 0x0000001fff037819 */ /* 0x000fc80000011400 */
[----:B------:R-:W-:Y:S01]  /*4f20*/  LEA.HI R3, R3, R0, RZ, 0x6 ;  /* 0x0000000003037211 */ /* 0x000fe200078f30ff */
[----:B------:R-:W-:-:S03]  /*4f30*/  IMAD.MOV.U32 R0, RZ, RZ, 0x1 ;  /* 0x00000001ff007424 */ /* 0x000fc600078e00ff */
[----:B------:R-:W-:-:S05]  /*4f40*/  SHF.R.S32.HI R3, RZ, 0x6, R3 ;  /* 0x00000006ff037819 */ /* 0x000fca0000011403 */
[----:B------:R-:W-:-:S07]  /*4f50*/  VIADD R10, R3, 0x1 ;  /* 0x00000001030a7836 */ /* 0x000fce0000000000 */
.L_x_111:
[----:B------:R-:W-:-:S03]  /*4f60*/  UMOV UR4, 0xffffffff ;  /* 0xffffffff00047882 */ /* 0x000fc60000000000 */
[----:B------:R-:W-:Y:S05]  /*4f70*/  BRA.DIV UR4, `(.L_x_100) ;  /* 0x0000001204507947 */ /* 0x000fea000b800000 */
[----:B------:R-:W-:-:S13]  /*4f80*/  ELECT P6, URZ, PT ;  /* 0x00000000003f782f */ /* 0x000fda00038c0000 */
.L_x_127:
[----:B------:R-:W0:Y:S01]  /*4f90*/  LDC R4, c[0x0][0x28c] ;  /* 0x0000a300ff047b82 */ /* 0x000e220000000800 */
[----:B------:R-:W-:Y:S01]  /*4fa0*/  BSSY B1, `(.L_x_101) ;  /* 0x0000037000017945 */ /* 0x000fe20003800000 */
[----:B0-----:R-:W-:-:S13]  /*4fb0*/  ISETP.LT.OR P6, PT, R4, 0x1, !P6 ;  /* 0x000000010400780c */ /* 0x001fda00077c1670 */
[----:B------:R-:W-:Y:S05]  /*4fc0*/  @P6 BRA `(.L_x_102) ;  /* 0x0000000000d06947 */ /* 0x000fea0003800000 */
[----:B------:R-:W-:Y:S02]  /*4fd0*/  IMAD.SHL.U32 R15, R9, 0x40, RZ ;  /* 0x00000040090f7824 */ /* 0x000fe400078e00ff */
[----:B------:R-:W-:Y:S02]  /*4fe0*/  IMAD.SHL.U32 R18, R7, 0x80, RZ ;  /* 0x0000008007127824 */ /* 0x000fe400078e00ff */
[----:B------:R-:W-:Y:S02]  /*4ff0*/  IMAD.MOV.U32 R20, RZ, RZ, RZ ;  /* 0x000000ffff147224 */ /* 0x000fe400078e00ff */
[----:B------:R-:W-:Y:S02]  /*5000*/  IMAD.MOV.U32 R4, RZ, RZ, R10 ;  /* 0x000000ffff047224 */ /* 0x000fe400078e000a */
[----:B------:R-:W-:Y:S02]  /*5010*/  IMAD.MOV.U32 R5, RZ, RZ, R0 ;  /* 0x000000ffff057224 */ /* 0x000fe400078e0000 */
[----:B------:R-:W-:-:S07]  /*5020*/  IMAD.MOV.U32 R6, RZ, RZ, R12 ;  /* 0x000000ffff067224 */ /* 0x000fce00078e000c */
.L_x_106:
[----:B------:R-:W0:Y:S01]  /*5030*/  S2R R14, SR_CgaCtaId ;  /* 0x00000000000e7919 */ /* 0x000e220000008800 */
[----:B------:R-:W-:Y:S01]  /*5040*/  MOV R7, 0x400 ;  /* 0x0000040000077802 */ /* 0x000fe20000000f00 */
[----:B------:R-:W1:Y:S03]  /*5050*/  @!P2 LDC R9, c[0x0][0x500] ;  /* 0x00014000ff09ab82 */ /* 0x000e660000000800 */
[----:B0-----:R-:W-:Y:S02]  /*5060*/  LEA R21, R14, R7, 0x18 ;  /* 0x000000070e157211 */ /* 0x001fe400078ec0ff */
[----:B------:R-:W-:-:S03]  /*5070*/  SHF.L.U32 R7, R5, 0x1f, RZ ;  /* 0x0000001f05077819 */ /* 0x000fc600000006ff */
[----:B------:R-:W-:-:S04]  /*5080*/  IMAD R14, R6, 0x8, R21 ;  /* 0x00000008060e7824 */ /* 0x000fc800078e0215 */
[----:B------:R-:W0:Y:S02]  /*5090*/  SYNCS.PHASECHK.TRANS64.TRYWAIT P1, [R14+URZ+0x48], R7 ;  /* 0x000048070e0075a7 */ /* 0x000e24000802017f */
[----:B01----:R-:W-:Y:S05]  /*50a0*/  @!P1 BRA `(.L_x_103) ;  /* 0x0000001000249947 */ /* 0x003fea0003800000 */
.L_x_128:
[----:B0-----:R-:W-:Y:S01]  /*50b0*/  PRMT R7, R11, 0x9910, RZ ;  /* 0x000099100b077816 */ /* 0x001fe200000000ff */
[----:B------:R0:W-:Y:S03]  /*50c0*/  @!P2 SYNCS.ARRIVE.TRANS64 RZ, [R14+URZ], R9 ;  /* 0x000000090effa9a7 */ /* 0x0001e6000800003f */
[----:B------:R-:W-:-:S13]  /*50d0*/  ISETP.NE.AND P1, PT, R7, 0x2, PT ;  /* 0x000000020700780c */ /* 0x000fda0003f25270 */
[----:B0-----:R-:W-:Y:S05]  /*50e0*/  @P1 BRA `(.L_x_104) ;  /* 0x0000000000041947 */ /* 0x001fea0003800000 */
[----:B------:R-:W-:Y:S01]  /*50f0*/  BPT.TRAP 0x1 ;  /* 0x000000040000795c */ /* 0x000fe20000300000 */
.L_x_104:
[----:B------:R-:W-:Y:S05]  /*5100*/  @P0 BRA `(.L_x_105) ;  /* 0x0000000000040947 */ /* 0x000fea0003800000 */
[----:B------:R-:W-:Y:S01]  /*5110*/  BPT.TRAP 0x1 ;  /* 0x000000040000795c */ /* 0x000fe20000300000 */
.L_x_105:
[--C-:B------:R-:W-:Y:S01]  /*5120*/  IMAD R7, R6, 0x4000, R21.reuse ;  /* 0x0000400006077824 */ /* 0x100fe200078e0215 */
[----:B------:R-:W-:Y:S01]  /*5130*/  R2UR UR9, R14 ;  /* 0x000000000e0972ca */ /* 0x000fe200000e0000 */
[----:B------:R-:W-:Y:S01]  /*5140*/  IMAD R21, R6, 0x2000, R21 ;  /* 0x0000200006157824 */ /* 0x000fe200078e0215 */
[----:B------:R-:W-:Y:S01]  /*5150*/  UIADD3 UR4, UP0, UR22, 0xf0, URZ ;  /* 0x000000f016047890 */ /* 0x000fe2000ff1e03f */
[----:B------:R-:W-:Y:S01]  /*5160*/  VIADD R4, R4, 0xffffffff ;  /* 0xffffffff04047836 */ /* 0x000fe20000000000 */
[----:B------:R-:W-:Y:S01]  /*5170*/  R2UR UR5, R7 ;  /* 0x00000000070572ca */ /* 0x000fe200000e0000 */
[----:B------:R-:W-:Y:S01]  /*5180*/  UIADD3 UR24, UP1, UR22, 0x1f0, URZ ;  /* 0x000001f016187890 */ /* 0x000fe2000ff3e03f */
[----:B------:R-:W-:Y:S01]  /*5190*/  R2UR UR8, R21 ;  /* 0x00000000150872ca */ /* 0x000fe200000e0000 */
[----:B------:R-:W-:Y:S01]  /*51a0*/  VIADD R6, R6, 0x1 ;  /* 0x0000000106067836 */ /* 0x000fe20000000000 */
[----:B------:R-:W-:Y:S01]  /*51b0*/  R2UR UR11, R18 ;  /* 0x00000000120b72ca */ /* 0x000fe200000e0000 */
[----:B------:R-:W-:Y:S01]  /*51c0*/  UIADD3.X UR25, URZ, UR23, URZ, UP1, !UPT ;  /* 0x000000173f197290 */ /* 0x000fe20008ffe43f */
[----:B------:R-:W-:Y:S01]  /*51d0*/  R2UR UR10, R20 ;  /* 0x00000000140a72ca */ /* 0x000fe200000e0000 */
[----:B------:R-:W-:Y:S01]  /*51e0*/  UMOV UR6, 0x0 ;  /* 0x0000000000067882 */ /* 0x000fe20000000000 */
[----:B------:R-:W-:Y:S01]  /*51f0*/  R2UR UR12, R8 ;  /* 0x00000000080c72ca */ /* 0x000fe200000e0000 */
[----:B------:R-:W-:Y:S01]  /*5200*/  UMOV UR7, 0x10000000 ;  /* 0x1000000000077882 */ /* 0x000fe20000000000 */
[----:B------:R-:W-:Y:S01]  /*5210*/  R2UR UR19, R15 ;  /* 0x000000000f1372ca */ /* 0x000fe200000e0000 */
[----:B------:R-:W-:Y:S01]  /*5220*/  VIADD R20, R20, 0x40 ;  /* 0x0000004014147836 */ /* 0x000fe20000000000 */
[----:B------:R-:W-:Y:S01]  /*5230*/  ISETP.GT.AND P3, PT, R4, 0x1, PT ;  /* 0x000000010400780c */ /* 0x000fe20003f64270 */
[----:B------:R-:W-:Y:S01]  /*5240*/  UIADD3 UR14, UR5, 0x180, URZ ;  /* 0x00000180050e7890 */ /* 0x000fe2000fffe03f */
[----:B------:R-:W-:Y:S01]  /*5250*/  ISETP.NE.AND P1, PT, R6, 0x9, PT ;  /* 0x000000090600780c */ /* 0x000fe20003f25270 */
[----:B------:R-:W-:-:S02]  /*5260*/  UIADD3.X UR5, URZ, UR23, URZ, UP0, !UPT ;  /* 0x000000173f057290 */ /* 0x000fc400087fe43f */
[----:B------:R-:W-:Y:S01]  /*5270*/  UIADD3 UR15, UR8, 0x24180, URZ ;  /* 0x00024180080f7890 */ /* 0x000fe2000fffe03f */
[----:B------:R-:W-:Y:S02]  /*5280*/  SEL R14, RZ, 0x1, P1 ;  /* 0x00000001ff0e7807 */ /* 0x000fe40000800000 */
[----:B------:R-:W-:Y:S01]  /*5290*/  UMOV UR8, UR14 ;  /* 0x0000000e00087c82 */ /* 0x000fe20008000000 */
[----:B------:R-:W-:Y:S02]  /*52a0*/  SEL R6, R6, RZ, P1 ;  /* 0x000000ff06067207 */ /* 0x000fe40000800000 */
[----:B------:R-:W-:Y:S01]  /*52b0*/  LOP3.LUT R5, R5, R14, RZ, 0x3c, !PT ;  /* 0x0000000e05057212 */ /* 0x000fe200078e3cff */
[----:B------:R0:W-:Y:S02]  /*52c0*/  UTMALDG.3D [UR8], [UR4], desc[UR6] ;  /* 0x00000608040075b4 */ /* 0x0001e40008011000 */
[----:B0-----:R-:W-:Y:S01]  /*52d0*/  UMOV UR8, UR15 ;  /* 0x0000000f00087c82 */ /* 0x001fe20008000000 */
[----:B------:R-:W-:-:S02]  /*52e0*/  UMOV UR11, UR19 ;  /* 0x00000013000b7c82 */ /* 0x000fc40008000000 */
[----:B------:R0:W-:Y:S02]  /*52f0*/  UTMALDG.3D [UR8], [UR24], desc[UR6] ;  /* 0x00000608180075b4 */ /* 0x0001e40008011000 */
[----:B0-----:R-:W-:Y:S05]  /*5300*/  @P3 BRA `(.L_x_106) ;  /* 0xfffffffc00483947 */ /* 0x001fea000383ffff */
.L_x_102:
[----:B------:R-:W-:Y:S05]  /*5310*/  BSYNC B1 ;  /* 0x0000000000017941 */ /* 0x000fea0003800000 */
.L_x_101:
[----:B------:R-:W-:Y:S01]  /*5320*/  LOP3.LUT P3, RZ, R13, 0xff, RZ, 0xc0, !PT ;  /* 0x000000ff0dff7812 */ /* 0x000fe2000786c0ff */
[----:B------:R-:W-:Y:S01]  /*5330*/  IMAD.IADD R12, R3, 0x1, R12 ;  /* 0x00000001030c7824 */ /* 0x000fe200078e020c */
[----:B------:R-:W-:Y:S01]  /*5340*/  IADD3 R16, P4, R16, UR20, RZ ;  /* 0x0000001410107c10 */ /* 0x000fe2000ff9e0ff */
[----:B------:R-:W-:Y:S01]  /*5350*/  ULDC.64 UR4, c[0x0][0x650] ;  /* 0x0001940000047ab9 */ /* 0x000fe20000000a00 */
[----:B------:R-:W-:Y:S01]  /*5360*/  BSSY B1, `(.L_x_107) ;  /* 0x000006a000017945 */ /* 0x000fe20003800000 */
[----:B------:R-:W-:Y:S01]  /*5370*/  IMAD.MOV.U32 R9, RZ, RZ, -0x1 ;  /* 0xffffffffff097424 */ /* 0x000fe200078e00ff */
[----:B------:R-:W-:Y:S01]  /*5380*/  ISETP.GT.U32.AND P1, PT, R12, 0x8, PT ;  /* 0x000000080c00780c */ /* 0x000fe20003f24070 */
[----:B------:R-:W-:Y:S01]  /*5390*/  IMAD.MOV.U32 R8, RZ, RZ, -0x1 ;  /* 0xffffffffff087424 */ /* 0x000fe200078e00ff */
[----:B------:R-:W-:Y:S02]  /*53a0*/  IADD3.X R17, R17, UR13, RZ, P4, !PT ;  /* 0x0000000d11117c10 */ /* 0x000fe4000a7fe4ff */
[----:B------:R-:W-:-:S02]  /*53b0*/  ISETP.LT.U32.AND P1, PT, R3, 0x9, P1 ;  /* 0x000000090300780c */ /* 0x000fc40000f21070 */
[----:B------:R-:W-:Y:S01]  /*53c0*/  PRMT R13, RZ, 0x7610, R13 ;  /* 0x00007610ff0d7816 */ /* 0x000fe2000000000d */
[----:B------:R-:W0:Y:S01]  /*53d0*/  @P3 S2R R5, SR_CgaCtaId ;  /* 0x0000000000053919 */ /* 0x000e220000008800 */
[----:B------:R-:W-:-:S04]  /*53e0*/  @P3 MOV R4, 0x400 ;  /* 0x0000040000043802 */ /* 0x000fc80000000f00 */
[----:B0-----:R-:W-:Y:S01]  /*53f0*/  @P3 LEA R6, R5, R4, 0x18 ;  /* 0x0000000405063211 */ /* 0x001fe200078ec0ff */
[----:B------:R-:W-:-:S03]  /*5400*/  IMAD.WIDE.U32 R4, R12, 0x38e38e39, RZ ;  /* 0x38e38e390c047825 */ /* 0x000fc600078e00ff */
[----:B------:R0:W-:Y:S01]  /*5410*/  @P3 SYNCS.ARRIVE.TRANS64.A1T0 RZ, [R6+URZ+0xa8], RZ ;  /* 0x0000a8ff06ff39a7 */ /* 0x0001e2000810003f */
[----:B------:R-:W-:Y:S02]  /*5420*/  ISETP.GE.U32.AND P3, PT, R3, 0x9, PT ;  /* 0x000000090300780c */ /* 0x000fe40003f66070 */
[----:B------:R-:W-:Y:S02]  /*5430*/  SHF.R.U32.HI R7, RZ, 0x1, R5 ;  /* 0x00000001ff077819 */ /* 0x000fe40000011605 */
[----:B------:R-:W-:Y:S02]  /*5440*/  SEL R5, RZ, 0x1, !P1 ;  /* 0x00000001ff057807 */ /* 0x000fe40004800000 */
[----:B------:R-:W-:Y:S01]  /*5450*/  ISETP.GE.U32.AND P1, PT, R16, UR4, PT ;  /* 0x0000000410007c0c */ /* 0x000fe2000bf26070 */
[----:B------:R-:W-:Y:S01]  /*5460*/  IMAD R12, R7, -0x9, R12 ;  /* 0xfffffff7070c7824 */ /* 0x000fe200078e020c */
[----:B------:R-:W-:Y:S02]  /*5470*/  LOP3.LUT R0, R0, R5, RZ, 0x3c, !PT ;  /* 0x0000000500007212 */ /* 0x000fe400078e3cff */
[----:B------:R-:W-:-:S02]  /*5480*/  ISETP.GE.U32.AND.EX P1, PT, R17, UR5, PT, P1 ;  /* 0x0000000511007c0c */ /* 0x000fc4000bf26110 */
[----:B------:R-:W-:Y:S02]  /*5490*/  PRMT R4, RZ, 0x7610, R4 ;  /* 0x00007610ff047816 */ /* 0x000fe40000000004 */
[----:B------:R-:W-:Y:S01]  /*54a0*/  @P3 LOP3.LUT R0, R0, 0x1, R7, 0x78, !PT ;  /* 0x0000000100003812 */ /* 0x000fe200078e7807 */
[----:B------:R-:W-:-:S08]  /*54b0*/  IMAD.MOV.U32 R7, RZ, RZ, -0x1 ;  /* 0xffffffffff077424 */ /* 0x000fd000078e00ff */
[----:B0-----:R-:W-:Y:S05]  /*54c0*/  @P1 BRA `(.L_x_108) ;  /* 0x00000004004c1947 */ /* 0x001fea0003800000 */
[----:B------:R-:W-:Y:S01]  /*54d0*/  ULDC.64 UR4, c[0x0][0x628] ;  /* 0x00018a0000047ab9 */ /* 0x000fe20000000a00 */
[----:B------:R-:W0:Y:S01]  /*54e0*/  S2R R15, SR_CTAID.X ;  /* 0x00000000000f7919 */ /* 0x000e220000002500 */
[----:B------:R-:W-:Y:S01]  /*54f0*/  ISETP.NE.U32.AND P1, PT, RZ, UR4, PT ;  /* 0x00000004ff007c0c */ /* 0x000fe2000bf25070 */
[----:B------:R-:W-:Y:S01]  /*5500*/  ULDC UR7, c[0x0][0x630] ;  /* 0x00018c0000077ab9 */ /* 0x000fe20000000800 */
[----:B------:R-:W-:Y:S01]  /*5510*/  IMAD.MOV.U32 R4, RZ, RZ, R16 ;  /* 0x000000ffff047224 */ /* 0x000fe200078e0010 */
[----:B------:R-:W1:Y:S01]  /*5520*/  S2R R14, SR_CTAID.Y ;  /* 0x00000000000e7919 */ /* 0x000e620000002600 */
[----:B------:R-:W-:Y:S01]  /*5530*/  ISETP.NE.AND.EX P1, PT, RZ, UR5, PT, P1 ;  /* 0x00000005ff007c0c */ /* 0x000fe2000bf25310 */
[----:B------:R-:W-:-:S12]  /*5540*/  IMAD.MOV.U32 R5, RZ, RZ, R17 ;  /* 0x000000ffff057224 */ /* 0x000fd800078e0011 */
[----:B------:R-:W-:Y:S05]  /*5550*/  @!P1 BRA `(.L_x_109) ;  /* 0x0000000000289947 */ /* 0x000fea0003800000 */
[----:B------:R-:W-:Y:S02]  /*5560*/  ULDC UR6, c[0x0][0x634] ;  /* 0x00018d0000067ab9 */ /* 0x000fe40000000800 */
[----:B------:R-:W-:-:S05]  /*5570*/  IADD3 R9, P1, R16, UR6, RZ ;  /* 0x0000000610097c10 */ /* 0x000fca000ff3e0ff */
[----:B------:R-:W-:-:S04]  /*5580*/  IMAD.X R21, RZ, RZ, R17, P1 ;  /* 0x000000ffff157224 */ /* 0x000fc800008e0611 */
[----:B------:R-:W-:-:S04]  /*5590*/  IMAD.WIDE.U32 R6, R21, UR4, RZ ;  /* 0x0000000415067c25 */ /* 0x000fc8000f8e00ff */
[----:B------:R-:W-:-:S04]  /*55a0*/  IMAD.WIDE.U32 R6, P1, R9, UR5, R6 ;  /* 0x0000000509067c25 */ /* 0x000fc8000f820006 */
[----:B------:R-:W-:-:S04]  /*55b0*/  IMAD.WIDE.U32 R8, R9, UR4, RZ ;  /* 0x0000000409087c25 */ /* 0x000fc8000f8e00ff */
[----:B------:R-:W-:Y:S01]  /*55c0*/  IMAD.X R5, RZ, RZ, RZ, P1 ;  /* 0x000000ffff057224 */ /* 0x000fe200008e06ff */
[----:B------:R-:W-:Y:S01]  /*55d0*/  IADD3 RZ, P1, R9, R6, RZ ;  /* 0x0000000609ff7210 */ /* 0x000fe20007f3e0ff */
[----:B------:R-:W-:-:S04]  /*55e0*/  IMAD.MOV.U32 R4, RZ, RZ, R7 ;  /* 0x000000ffff047224 */ /* 0x000fc800078e0007 */
[----:B------:R-:W-:-:S08]  /*55f0*/  IMAD.WIDE.U32.X R4, R21, UR5, R4, P1 ;  /* 0x0000000515047c25 */ /* 0x000fd000088e0404 */
.L_x_109:
[--C-:B------:R-:W-:Y:S01]  /*5600*/  SHF.R.U64 R8, R4, UR7, R5.reuse ;  /* 0x0000000704087c19 */ /* 0x100fe20008001205 */
[----:B------:R-:W-:Y:S01]  /*5610*/  ULDC.64 UR4, c[0x0][0x620] ;  /* 0x0001880000047ab9 */ /* 0x000fe20000000a00 */
[----:B------:R-:W-:Y:S01]  /*5620*/  SHF.R.U32.HI R4, RZ, UR7, R5 ;  /* 0x00000007ff047c19 */ /* 0x000fe20008011605 */
[----:B------:R-:W2:Y:S01]  /*5630*/  LDC R24, c[0x0][0x144] ;  /* 0x00005100ff187b82 */ /* 0x000ea20000000800 */
[----:B------:R-:W-:Y:S01]  /*5640*/  IADD3 R7, P1, RZ, -R8, RZ ;  /* 0x80000008ff077210 */ /* 0x000fe20007f3e0ff */
[----:B------:R-:W-:Y:S01]  /*5650*/  ULDC.64 UR8, c[0x0][0x640] ;  /* 0x0001900000087ab9 */ /* 0x000fe20000000a00 */
[----:B0-----:R-:W-:Y:S01]  /*5660*/  I2FP.F32.U32 R9, R15 ;  /* 0x0000000f00097245 */ /* 0x001fe20000201000 */
[----:B------:R-:W-:Y:S02]  /*5670*/  ULDC UR6, c[0x0][0x608] ;  /* 0x0001820000067ab9 */ /* 0x000fe40000000800 */
[----:B------:R-:W-:Y:S01]  /*5680*/  IMAD.X R4, RZ, RZ, ~R4, P1 ;  /* 0x000000ffff047224 */ /* 0x000fe200008e0e04 */
[----:B------:R-:W-:Y:S01]  /*5690*/  ISETP.NE.U32.AND P1, PT, RZ, UR8, PT ;  /* 0x00000008ff007c0c */ /* 0x000fe2000bf25070 */
[----:B------:R-:W0:Y:S02]  /*56a0*/  LDC R21, c[0x0][0x148] ;  /* 0x00005200ff157b82 */ /* 0x000e240000000800 */
[----:B------:R-:W-:Y:S01]  /*56b0*/  IMAD R6, R4, UR4, RZ ;  /* 0x0000000404067c24 */ /* 0x000fe2000f8e02ff */
[----:B------:R-:W-:Y:S01]  /*56c0*/  ISETP.NE.AND.EX P1, PT, RZ, UR9, PT, P1 ;  /* 0x00000009ff007c0c */ /* 0x000fe2000bf25310 */
[----:B------:R-:W-:Y:S01]  /*56d0*/  IMAD.WIDE.U32 R4, R7, UR4, R16 ;  /* 0x0000000407047c25 */ /* 0x000fe2000f8e0010 */
[----:B------:R-:W-:-:S03]  /*56e0*/  ULDC UR4, c[0x0][0x150] ;  /* 0x0000540000047ab9 */ /* 0x000fc60000000800 */
[----:B------:R-:W-:Y:S02]  /*56f0*/  IMAD R7, R7, UR5, R6 ;  /* 0x0000000507077c24 */ /* 0x000fe4000f8e0206 */
[----:B------:R-:W-:Y:S01]  /*5700*/  FMUL R6, R9, UR4 ;  /* 0x0000000409067c20 */ /* 0x000fe20008400000 */
[----:B------:R-:W-:Y:S01]  /*5710*/  ULDC UR4, c[0x0][0x618] ;  /* 0x0001860000047ab9 */ /* 0x000fe20000000800 */
[----:B------:R-:W-:Y:S01]  /*5720*/  ULDC UR5, c[0x0][0x154] ;  /* 0x0000550000057ab9 */ /* 0x000fe20000000800 */
[----:B------:R-:W-:-:S03]  /*5730*/  IMAD.IADD R5, R5, 0x1, R7 ;  /* 0x0000000105057824 */ /* 0x000fc600078e0207 */
[----:B------:R-:W3:Y:S02]  /*5740*/  F2I.U32.TRUNC.NTZ R6, R6 ;  /* 0x0000000600067305 */ /* 0x000ee4000020f000 */
[----:B------:R-:W-:Y:S02]  /*5750*/  SHF.R.U64 R9, R4, UR4, R5 ;  /* 0x0000000404097c19 */ /* 0x000fe40008001205 */
[----:B-1----:R-:W-:-:S05]  /*5760*/  I2FP.F32.U32 R4, R14 ;  /* 0x0000000e00047245 */ /* 0x002fca0000201000 */
[----:B------:R-:W-:Y:S01]  /*5770*/  FMUL R22, R4, UR5 ;  /* 0x0000000504167c20 */ /* 0x000fe20008400000 */
[----:B------:R-:W-:Y:S01]  /*5780*/  SHF.R.U32.HI R4, RZ, UR4, R5 ;  /* 0x00000004ff047c19 */ /* 0x000fe20008011605 */
[----:B------:R-:W-:-:S03]  /*5790*/  ULDC UR4, c[0x0][0x658] ;  /* 0x0001960000047ab9 */ /* 0x000fc60000000800 */
[--C-:B------:R-:W-:Y:S01]  /*57a0*/  SHF.R.U64 R20, R9, UR6, R4.reuse ;  /* 0x0000000609147c19 */ /* 0x100fe20008001204 */
[----:B------:R-:W1:Y:S01]  /*57b0*/  F2I.U32.TRUNC.NTZ R22, R22 ;  /* 0x0000001600167305 */ /* 0x000e62000020f000 */
[----:B------:R-:W-:Y:S01]  /*57c0*/  SHF.R.U32.HI R5, RZ, UR6, R4 ;  /* 0x00000006ff057c19 */ /* 0x000fe20008011604 */
[----:B---3--:R-:W-:-:S03]  /*57d0*/  IMAD.MOV R6, RZ, RZ, -R6 ;  /* 0x000000ffff067224 */ /* 0x008fc600078e0a06 */
[----:B------:R-:W-:Y:S01]  /*57e0*/  SHF.R.U64 R18, R20, UR4, R5 ;  /* 0x0000000414127c19 */ /* 0x000fe20008001205 */
[----:B--2---:R-:W-:Y:S01]  /*57f0*/  IMAD R15, R24, R6, R15 ;  /* 0x00000006180f7224 */ /* 0x004fe200078e020f */
[----:B------:R-:W-:-:S03]  /*5800*/  SHF.R.U32.HI R23, RZ, UR4, R5 ;  /* 0x00000004ff177c19 */ /* 0x000fc60008011605 */
[----:B------:R-:W-:Y:S02]  /*5810*/  IMAD.MOV.U32 R4, RZ, RZ, R18 ;  /* 0x000000ffff047224 */ /* 0x000fe400078e0012 */
[----:B------:R-:W-:Y:S01]  /*5820*/  IMAD.MOV.U32 R5, RZ, RZ, R23 ;  /* 0x000000ffff057224 */ /* 0x000fe200078e0017 */
[----:B-1----:R-:W-:Y:S06]  /*5830*/  @!P1 BRA `(.L_x_110) ;  /* 0x0000000000289947 */ /* 0x002fec0003800000 */
[----:B------:R-:W-:Y:S02]  /*5840*/  ULDC UR4, c[0x0][0x64c] ;  /* 0x0001930000047ab9 */ /* 0x000fe40000000800 */
[----:B------:R-:W-:-:S05]  /*5850*/  IADD3 R5, P1, R18, UR4, RZ ;  /* 0x0000000412057c10 */ /* 0x000fca000ff3e0ff */
[----:B------:R-:W-:-:S04]  /*5860*/  IMAD.X R23, RZ, RZ, R23, P1 ;  /* 0x000000ffff177224 */ /* 0x000fc800008e0617 */
[----:B------:R-:W-:-:S04]  /*5870*/  IMAD.WIDE.U32 R6, R23, UR8, RZ ;  /* 0x0000000817067c25 */ /* 0x000fc8000f8e00ff */
[----:B------:R-:W-:-:S04]  /*5880*/  IMAD.WIDE.U32 R6, P1, R5, UR9, R6 ;  /* 0x0000000905067c25 */ /* 0x000fc8000f820006 */
[----:B------:R-:W-:-:S04]  /*5890*/  IMAD.WIDE.U32 R4, R5, UR8, RZ ;  /* 0x0000000805047c25 */ /* 0x000fc8000f8e00ff */
[----:B------:R-:W-:Y:S01]  /*58a0*/  IMAD.MOV.U32 R4, RZ, RZ, R7 ;  /* 0x000000ffff047224 */ /* 0x000fe200078e0007 */
[----:B------:R-:W-:Y:S01]  /*58b0*/  IADD3 RZ, P3, R5, R6, RZ ;  /* 0x0000000605ff7210 */ /* 0x000fe20007f7e0ff */
[----:B------:R-:W-:-:S04]  /*58c0*/  IMAD.X R5, RZ, RZ, RZ, P1 ;  /* 0x000000ffff057224 */ /* 0x000fc800008e06ff */
[----:B------:R-:W-:-:S08]  /*58d0*/  IMAD.WIDE.U32.X R4, R23, UR9, R4, P3 ;  /* 0x0000000917047c25 */ /* 0x000fd000098e0404 */
.L_x_110:
[----:B------:R-:W-:Y:S01]  /*58e0*/  ISETP.NE.AND P1, PT, R2, 0x1, PT ;  /* 0x000000010200780c */ /* 0x000fe20003f25270 */
[----:B------:R-:W-:Y:S01]  /*58f0*/  ULDC UR4, c[0x0][0x648] ;  /* 0x0001920000047ab9 */ /* 0x000fe20000000800 */
[----:B------:R-:W-:Y:S01]  /*5900*/  LOP3.LUT R20, R20, UR17, RZ, 0xc0, !PT ;  /* 0x0000001114147c12 */ /* 0x000fe2000f8ec0ff */
[----:B------:R-:W-:Y:S01]  /*5910*/  IMAD.MOV R22, RZ, RZ, -R22 ;  /* 0x000000ffff167224 */ /* 0x000fe200078e0a16 */
[----:B------:R-:W-:Y:S01]  /*5920*/  SHF.R.U64 R5, R4, UR4, R5 ;  /* 0x0000000404057c19 */ /* 0x000fe20008001205 */
[----:B------:R-:W-:Y:S01]  /*5930*/  ULDC UR4, c[0x0][0x638] ;  /* 0x00018e0000047ab9 */ /* 0x000fe20000000800 */
[----:B------:R-:W-:Y:S01]  /*5940*/  LOP3.LUT R9, R9, UR16, RZ, 0xc0, !PT ;  /* 0x0000001009097c12 */ /* 0x000fe2000f8ec0ff */
[----:B------:R-:W-:Y:S01]  /*5950*/  ULDC UR5, c[0x0][0x610] ;  /* 0x0001840000057ab9 */ /* 0x000fe20000000800 */
[----:B------:R-:W-:Y:S02]  /*5960*/  IMAD.MOV.U32 R4, RZ, RZ, 0x1 ;  /* 0x00000001ff047424 */ /* 0x000fe400078e00ff */
[----:B------:R-:W-:-:S02]  /*5970*/  IMAD.MOV R7, RZ, RZ, -R5 ;  /* 0x000000ffff077224 */ /* 0x000fc400078e0a05 */
[----:B------:R-:W-:Y:S02]  /*5980*/  IMAD R20, R5, UR18, R20 ;  /* 0x0000001205147c24 */ /* 0x000fe4000f8e0214 */
[----:B0-----:R-:W-:Y:S02]  /*5990*/  @P1 IMAD R15, R21, R22, R14 ;  /* 0x00000016150f1224 */ /* 0x001fe400078e020e */
[----:B------:R-:W-:Y:S01]  /*59a0*/  IMAD R18, R7, UR4, R18 ;  /* 0x0000000407127c24 */ /* 0x000fe2000f8e0212 */
[----:B------:R-:W-:Y:S01]  /*59b0*/  ULDC UR4, c[0x0][0x600] ;  /* 0x0001800000047ab9 */ /* 0x000fe20000000800 */
[----:B------:R-:W-:Y:S02]  /*59c0*/  IMAD R15, R20, UR5, R15 ;  /* 0x00000005140f7c24 */ /* 0x000fe4000f8e020f */
[----:B------:R-:W-:-:S05]  /*59d0*/  IMAD R18, R18, UR4, R9 ;  /* 0x0000000412127c24 */ /* 0x000fca000f8e0209 */
[----:B------:R-:W-:Y:S02]  /*59e0*/  SEL R9, R18, R15, !P1 ;  /* 0x0000000f12097207 */ /* 0x000fe40004800000 */
[----:B------:R-:W-:-:S07]  /*59f0*/  SEL R7, R15, R18, !P1 ;  /* 0x000000120f077207 */ /* 0x000fce0004800000 */
.L_x_108:
[----:B------:R-:W-:Y:S05]  /*5a00*/  BSYNC B1 ;  /* 0x0000000000017941 */ /* 0x000fea0003800000 */
.L_x_107:
[----:B------:R-:W-:-:S13]  /*5a10*/  LOP3.LUT P1, RZ, R4, 0xff, RZ, 0xc0, !PT ;  /* 0x000000ff04ff7812 */ /* 0x000fda000782c0ff */
[----:B------:R-:W-:Y:S05]  /*5a20*/  @P1 BRA `(.L_x_111) ;  /* 0xfffffff4004c1947 */ /* 0x000fea000383ffff */
[----:B------:R-:W-:Y:S05]  /*5a30*/  BSYNC B0 ;  /* 0x0000000000007941 */ /* 0x000fea0003800000 */
.L_x_99:
[----:B------:R-:W-:-:S03]  /*5a40*/  UMOV UR4, 0xffffffff ;  /* 0xffffffff00047882 */ /* 0x000fc60000000000 */
[----:B------:R-:W-:Y:S05]  /*5a50*/  BRA.DIV UR4, `(.L_x_112) ;  /* 0x0000000604cc7947 */ /* 0x000fea000b800000 */
[----:B------:R-:W-:-:S13]  /*5a60*/  ELECT P6, URZ, PT ;  /* 0x00000000003f782f */ /* 0x000fda00038c0000 */
.L_x_131:
[----:B------:R-:W-:Y:S04]  /*5a70*/  BSSY B0, `(.L_x_113) ;  /* 0x0000058000007945 */ /* 0x000fe80003800000 */
[----:B------:R-:W-:Y:S05]  /*5a80*/  @!P6 BRA `(.L_x_114) ;  /* 0x000000040058e947 */ /* 0x000fea0003800000 */
[----:B------:R-:W-:-:S04]  /*5a90*/  LOP3.LUT R19, R19, 0x2, RZ, 0xfc, !PT ;  /* 0x0000000213137812 */ /* 0x000fc800078efcff */
[----:B------:R-:W-:-:S13]  /*5aa0*/  ISETP.NE.AND P0, PT, R19, 0x3, PT ;  /* 0x000000031300780c */ /* 0x000fda0003f05270 */
[----:B------:R-:W-:Y:S05]  /*5ab0*/  @!P0 BRA `(.L_x_115) ;  /* 0x0000000000048947 */ /* 0x000fea0003800000 */
[----:B------:R-:W-:Y:S01]  /*5ac0*/  BPT.TRAP 0x1 ;  /* 0x000000040000795c */ /* 0x000fe20000300000 */
.L_x_115:
[----:B------:R-:W0:Y:S01]  /*5ad0*/  S2R R3, SR_CgaCtaId ;  /* 0x0000000000037919 */ /* 0x000e220000008800 */
[----:B------:R-:W-:-:S04]  /*5ae0*/  MOV R2, 0x400 ;  /* 0x0000040000027802 */ /* 0x000fc80000000f00 */
[----:B0-----:R-:W-:Y:S02]  /*5af0*/  LEA R3, R3, R2, 0x18 ;  /* 0x0000000203037211 */ /* 0x001fe400078ec0ff */
[----:B------:R-:W-:-:S03]  /*5b00*/  SHF.L.U32 R2, R0, 0x1f, RZ ;  /* 0x0000001f00027819 */ /* 0x000fc600000006ff */
[----:B------:R-:W-:-:S04]  /*5b10*/  VIADD R3, R3, 0x48 ;  /* 0x0000004803037836 */ /* 0x000fc80000000000 */
[C---:B------:R-:W-:Y:S02]  /*5b20*/  IMAD R7, R12.reuse, 0x8, R3 ;  /* 0x000000080c077824 */ /* 0x040fe400078e0203 */
[----:B------:R-:W-:Y:S02]  /*5b30*/  VIADD R12, R12, 0x1 ;  /* 0x000000010c0c7836 */ /* 0x000fe40000000000 */
[----:B------:R-:W0:Y:S03]  /*5b40*/  SYNCS.PHASECHK.TRANS64.TRYWAIT P0, [R7+URZ], R2 ;  /* 0x00000002070075a7 */ /* 0x000e26000800017f */
[----:B------:R-:W-:-:S04]  /*5b50*/  ISETP.NE.AND P1, PT, R12, 0x9, PT ;  /* 0x000000090c00780c */ /* 0x000fc80003f25270 */
[----:B------:R-:W-:Y:S02]  /*5b60*/  SEL R5, RZ, 0x1, P1 ;  /* 0x00000001ff057807 */ /* 0x000fe40000800000 */
[----:B------:R-:W-:Y:S02]  /*5b70*/  SEL R12, R12, RZ, P1 ;  /* 0x000000ff0c0c7207 */ /* 0x000fe40000800000 */
[----:B------:R-:W-:-:S03]  /*5b80*/  LOP3.LUT R5, R0, R5, RZ, 0x3c, !PT ;  /* 0x0000000500057212 */ /* 0x000fc600078e3cff */
[----:B------:R-:W-:Y:S01]  /*5b90*/  IMAD R9, R12, 0x8, R3 ;  /* 0x000000080c097824 */ /* 0x000fe200078e0203 */
[----:B------:R-:W-:Y:S01]  /*5ba0*/  SHF.L.U32 R4, R5, 0x1f, RZ ;  /* 0x0000001f05047819 */ /* 0x000fe200000006ff */
[----:B0-----:R-:W-:Y:S06]  /*5bb0*/  @!P0 BRA `(.L_x_116) ;  /* 0x0000000400948947 */ /* 0x001fec0003800000 */
.L_x_132:
[----:B------:R-:W1:Y:S01]  /*5bc0*/  SYNCS.PHASECHK.TRANS64.TRYWAIT P0, [R9+URZ], R4 ;  /* 0x00000004090075a7 */ /* 0x000e62000800017f */
[----:B------:R-:W-:-:S05]  /*5bd0*/  VIADD R0, R12, 0x1 ;  /* 0x000000010c007836 */ /* 0x000fca0000000000 */
[----:B------:R-:W-:-:S04]  /*5be0*/  ISETP.NE.AND P1, PT, R0, 0x9, PT ;  /* 0x000000090000780c */ /* 0x000fc80003f25270 */
[----:B0-----:R-:W-:Y:S02]  /*5bf0*/  SEL R2, RZ, 0x1, P1 ;  /* 0x00000001ff027807 */ /* 0x001fe40000800000 */
[----:B------:R-:W-:Y:S02]  /*5c00*/  SEL R0, R0, RZ, P1 ;  /* 0x000000ff00007207 */ /* 0x000fe40000800000 */
[----:B------:R-:W-:-:S03]  /*5c10*/  LOP3.LUT R7, R5, R2, RZ, 0x3c, !PT ;  /* 0x0000000205077212 */ /* 0x000fc600078e3cff */
[----:B------:R-:W-:Y:S01]  /*5c20*/  IMAD R6, R0, 0x8, R3 ;  /* 0x0000000800067824 */ /* 0x000fe200078e0203 */
[----:B------:R-:W-:Y:S01]  /*5c30*/  SHF.L.U32 R5, R7, 0x1f, RZ ;  /* 0x0000001f07057819 */ /* 0x000fe200000006ff */
[----:B-1----:R-:W-:Y:S06]  /*5c40*/  @!P0 BRA `(.L_x_117) ;  /* 0x0000000400848947 */ /* 0x002fec0003800000 */
.L_x_133:
[----:B------:R-:W1:Y:S01]  /*5c50*/  SYNCS.PHASECHK.TRANS64.TRYWAIT P0, [R6+URZ], R5 ;  /* 0x00000005060075a7 */ /* 0x000e62000800017f */
[----:B------:R-:W-:-:S05]  /*5c60*/  VIADD R0, R0, 0x1 ;  /* 0x0000000100007836 */ /* 0x000fca0000000000 */
[----:B------:R-:W-:-:S04]  /*5c70*/  ISETP.NE.AND P1, PT, R0, 0x9, PT ;  /* 0x000000090000780c */ /* 0x000fc80003f25270 */
[----:B------:R-:W-:Y:S02]  /*5c80*/  SEL R2, RZ, 0x1, P1 ;  /* 0x00000001ff027807 */ /* 0x000fe40000800000 */
[----:B------:R-:W-:Y:S02]  /*5c90*/  SEL R0, R0, RZ, P1 ;  /* 0x000000ff00007207 */ /* 0x000fe40000800000 */
[----:B------:R-:W-:-:S03]  /*5ca0*/  LOP3.LUT R7, R7, R2, RZ, 0x3c, !PT ;  /* 0x0000000207077212 */ /* 0x000fc600078e3cff */
[----:B0-----:R-:W-:Y:S01]  /*5cb0*/  IMAD R9, R0, 0x8, R3 ;  /* 0x0000000800097824 */ /* 0x001fe200078e0203 */
[----:B------:R-:W-:Y:S01]  /*5cc0*/  SHF.L.U32 R4, R7, 0x1f, RZ ;  /* 0x0000001f07047819 */ /* 0x000fe200000006ff */
[----:B-1----:R-:W-:Y:S06]  /*5cd0*/  @!P0 BRA `(.L_x_118) ;  /* 0x0000000400748947 */ /* 0x002fec0003800000 */
.L_x_134:
        /* <DEDUP_REMOVED lines=9> */
.L_x_135:
        /* <DEDUP_REMOVED lines=9> */
.L_x_136:
        /* <DEDUP_REMOVED lines=9> */
.L_x_137:
        /* <DEDUP_REMOVED lines=9> */
.L_x_138:
[----:B------:R-:W1:Y:S01]  /*5f20*/  SYNCS.PHASECHK.TRANS64.TRYWAIT P0, [R9+URZ], R4 ;  /* 0x00000004090075a7 */ /* 0x000e62000800017f */
[----:B------:R-:W-:-:S05]  /*5f30*/  VIADD R0, R0, 0x1 ;  /* 0x0000000100007836 */ /* 0x000fca0000000000 */
[----:B------:R-:W-:-:S04]  /*5f40*/  ISETP.NE.AND P1, PT, R0, 0x9, PT ;  /* 0x000000090000780c */ /* 0x000fc80003f25270 */
[----:B------:R-:W-:Y:S02]  /*5f50*/  SEL R2, RZ, 0x1, P1 ;  /* 0x00000001ff027807 */ /* 0x000fe40000800000 */
[----:B------:R-:W-:Y:S02]  /*5f60*/  SEL R0, R0, RZ, P1 ;  /* 0x000000ff00007207 */ /* 0x000fe40000800000 */
[----:B------:R-:W-:Y:S01]  /*5f70*/  LOP3.LUT R2, R7, R2, RZ, 0x3c, !PT ;  /* 0x0000000207027212 */ /* 0x000fe200078e3cff */
[----:B-1----:R-:W-:Y:S06]  /*5f80*/  @!P0 BRA `(.L_x_123) ;  /* 0x00000004002c8947 */ /* 0x002fec0003800000 */
.L_x_139:
[----:B------:R-:W-:Y:S01]  /*5f90*/  IMAD R3, R0, 0x8, R3 ;  /* 0x0000000800037824 */ /* 0x000fe200078e0203 */
[----:B------:R-:W-:-:S07]  /*5fa0*/  SHF.L.U32 R0, R2, 0x1f, RZ ;  /* 0x0000001f02007819 */ /* 0x000fce00000006ff */
.L_x_124:
[----:B--2---:R2:W3:Y:S02]  /*5fb0*/  SYNCS.PHASECHK.TRANS64.TRYWAIT P0, [R3+URZ], R0 ;  /* 0x00000000030075a7 */ /* 0x0044e4000800017f */
[----:B---3--:R-:W-:Y:S05]  /*5fc0*/  @!P0 NANOSLEEP.SYNCS 0x989680 ;  /* 0x009896800000895d */ /* 0x008fea0003900000 */
[----:B------:R-:W3:Y:S02]  /*5fd0*/  @!P0 SYNCS.PHASECHK.TRANS64 P0, [R3+URZ], R0 ;  /* 0x00000000030085a7 */ /* 0x000ee4000800007f */
[----:B---3--:R-:W-:Y:S05]  /*5fe0*/  @!P0 BRA `(.L_x_124) ;  /* 0xfffffffc00f08947 */ /* 0x008fea000383ffff */
.L_x_114:
[----:B------:R-:W-:Y:S05]  /*5ff0*/  BSYNC B0 ;  /* 0x0000000000007941 */ /* 0x000fea0003800000 */
.L_x_113:
[----:B------:R-:W-:Y:S05]  /*6000*/  EXIT ;  /* 0x000000000000794d */ /* 0x000fea0003800000 */
.L_x_18:
[----:B---3--:R3:W4:Y:S02]  /*6010*/  SYNCS.PHASECHK.TRANS64.TRYWAIT P1, [R3+URZ], R0 ;  /* 0x00000000030075a7 */ /* 0x008724000802017f */
[----:B----4-:R-:W-:Y:S05]  /*6020*/  @!P1 NANOSLEEP.SYNCS 0x989680 ;  /* 0x009896800000995d */ /* 0x010fea0003900000 */
[----:B------:R-:W4:Y:S02]  /*6030*/  @!P1 SYNCS.PHASECHK.TRANS64 P1, [R3+URZ], R0 ;  /* 0x00000000030095a7 */ /* 0x000f24000802007f */
[----:B----4-:R-:W-:Y:S05]  /*6040*/  @!P1 BRA `(.L_x_18) ;  /* 0xfffffffc00f09947 */ /* 0x010fea000383ffff */
[----:B------:R-:W-:Y:S05]  /*6050*/  BRA `(.L_x_17) ;  /* 0xffffffb000a07947 */ /* 0x000fea000383ffff */
.L_x_23:
[----:B-1----:R-:W-:-:S04]  /*6060*/  IMAD.U32 R4, RZ, RZ, UR8 ;  /* 0x00000008ff047e24 */ /* 0x002fc8000f8e00ff */
[----:B------:R1:W2:Y:S03]  /*6070*/  SYNCS.PHASECHK.TRANS64.TRYWAIT P1, [R4+URZ], R3 ;  /* 0x00000003040075a7 */ /* 0x0002a6000802017f */
[----:B--2---:R-:W-:Y:S05]  /*6080*/  @!P1 NANOSLEEP.SYNCS 0x989680 ;  /* 0x009896800000995d */ /* 0x004fea0003900000 */
[----:B------:R-:W2:Y:S02]  /*6090*/  @!P1 SYNCS.PHASECHK.TRANS64 P1, [R4+URZ], R3 ;  /* 0x00000003040095a7 */ /* 0x000ea4000802007f */
[----:B--2---:R-:W-:Y:S05]  /*60a0*/  @!P1 BRA `(.L_x_23) ;  /* 0xfffffffc00ec9947 */ /* 0x004fea000383ffff */
[----:B------:R-:W-:Y:S05]  /*60b0*/  BRA `(.L_x_22) ;  /* 0xffffffb400807947 */ /* 0x000fea000383ffff */
.L_x_100:
[----:B------:R-:W-:Y:S01]  /*60c0*/  BSSY B1, `(.L_x_125) ;  /* 0x0000006000017945 */ /* 0x000fe20003800000 */
[----:B------:R-:W-:-:S07]  /*60d0*/  IMAD.MOV.U32 R15, RZ, RZ, -0x1 ;  /* 0xffffffffff0f7424 */ /* 0x000fce00078e00ff */
[----:B------:R-:W-:Y:S05]  /*60e0*/  WARPSYNC.COLLECTIVE R15, `(.L_x_126) ;  /* 0x000000000f0c7348 */ /* 0x000fea0003c00000 */
[----:B------:R-:W-:Y:S02]  /*60f0*/  ELECT P6, UR62, PT ;  /* 0x00000000003e782f */ /* 0x000fe400038c0000 */
[----:B------:R-:W-:Y:S01]  /*6100*/  MOV R14, UR62 ;  /* 0x0000003e000e7c02 */ /* 0x000fe20008000f00 */
[----:B------:R-:W-:Y:S10]  /*6110*/  ENDCOLLECTIVE ;  /* 0x000000000000791b */ /* 0x000ff40003800000 */
.L_x_126:
[----:B------:R-:W-:Y:S05]  /*6120*/  BSYNC B1 ;  /* 0x0000000000017941 */ /* 0x000fea0003800000 */
.L_x_125:
[----:B------:R-:W-:Y:S05]  /*6130*/  BRA `(.L_x_127) ;  /* 0xffffffec00947947 */ /* 0x000fea000383ffff */
.L_x_103:
[----:B0-----:R0:W1:Y:S02]  /*6140*/  SYNCS.PHASECHK.TRANS64.TRYWAIT P1, [R14+URZ+0x48], R7 ;  /* 0x000048070e0075a7 */ /* 0x001064000802017f */
[----:B-1----:R-:W-:Y:S05]  /*6150*/  @!P1 NANOSLEEP.SYNCS 0x989680 ;  /* 0x009896800000995d */ /* 0x002fea0003900000 */
[----:B------:R-:W1:Y:S02]  /*6160*/  @!P1 SYNCS.PHASECHK.TRANS64 P1, [R14+URZ+0x48], R7 ;  /* 0x000048070e0095a7 */ /* 0x000e64000802007f */
[----:B-1----:R-:W-:Y:S05]  /*6170*/  @!P1 BRA `(.L_x_103) ;  /* 0xfffffffc00f09947 */ /* 0x002fea000383ffff */
[----:B------:R-:W-:Y:S05]  /*6180*/  BRA `(.L_x_128) ;  /* 0xffffffec00c87947 */ /* 0x000fea000383ffff */
.L_x_112:
[----:B------:R-:W-:Y:S01]  /*6190*/  BSSY B0, `(.L_x_129) ;  /* 0x0000006000007945 */ /* 0x000fe20003800000 */
[----:B------:R-:W-:-:S07]  /*61a0*/  IMAD.MOV.U32 R15, RZ, RZ, -0x1 ;  /* 0xffffffffff0f7424 */ /* 0x000fce00078e00ff */
[----:B------:R-:W-:Y:S05]  /*61b0*/  WARPSYNC.COLLECTIVE R15, `(.L_x_130) ;  /* 0x000000000f0c7348 */ /* 0x000fea0003c00000 */
[----:B------:R-:W-:Y:S02]  /*61c0*/  ELECT P6, UR62, PT ;  /* 0x00000000003e782f */ /* 0x000fe400038c0000 */
[----:B------:R-:W-:Y:S01]  /*61d0*/  MOV R14, UR62 ;  /* 0x0000003e000e7c02 */ /* 0x000fe20008000f00 */
[----:B------:R-:W-:Y:S10]  /*61e0*/  ENDCOLLECTIVE ;  /* 0x000000000000791b */ /* 0x000ff40003800000 */
.L_x_130:
[----:B------:R-:W-:Y:S05]  /*61f0*/  BSYNC B0 ;  /* 0x0000000000007941 */ /* 0x000fea0003800000 */
.L_x_129:
[----:B------:R-:W-:Y:S05]  /*6200*/  BRA `(.L_x_131) ;  /* 0xfffffff800187947 */ /* 0x000fea000383ffff */
.L_x_116:
[----:B0-----:R0:W1:Y:S02]  /*6210*/  SYNCS.PHASECHK.TRANS64.TRYWAIT P0, [R7+URZ], R2 ;  /* 0x00000002070075a7 */ /* 0x001064000800017f */
[----:B-1----:R-:W-:Y:S05]  /*6220*/  @!P0 NANOSLEEP.SYNCS 0x989680 ;  /* 0x009896800000895d */ /* 0x002fea0003900000 */
[----:B------:R-:W1:Y:S02]  /*6230*/  @!P0 SYNCS.PHASECHK.TRANS64 P0, [R7+URZ], R2 ;  /* 0x00000002070085a7 */ /* 0x000e64000800007f */
[----:B-1----:R-:W-:Y:S05]  /*6240*/  @!P0 BRA `(.L_x_116) ;  /* 0xfffffffc00f08947 */ /* 0x002fea000383ffff */
[----:B------:R-:W-:Y:S05]  /*6250*/  BRA `(.L_x_132) ;  /* 0xfffffff800587947 */ /* 0x000fea000383ffff */
.L_x_117:
[----:B0-----:R0:W1:Y:S02]  /*6260*/  SYNCS.PHASECHK.TRANS64.TRYWAIT P0, [R9+URZ], R4 ;  /* 0x00000004090075a7 */ /* 0x001064000800017f */
[----:B-1----:R-:W-:Y:S05]  /*6270*/  @!P0 NANOSLEEP.SYNCS 0x989680 ;  /* 0x009896800000895d */ /* 0x002fea0003900000 */
[----:B------:R-:W1:Y:S02]  /*6280*/  @!P0 SYNCS.PHASECHK.TRANS64 P0, [R9+URZ], R4 ;  /* 0x00000004090085a7 */ /* 0x000e64000800007f */
[----:B-1----:R-:W-:Y:S05]  /*6290*/  @!P0 BRA `(.L_x_117) ;  /* 0xfffffffc00f08947 */ /* 0x002fea000383ffff */
[----:B------:R-:W-:Y:S05]  /*62a0*/  BRA `(.L_x_133) ;  /* 0xfffffff800687947 */ /* 0x000fea000383ffff */
.L_x_118:
[----:B0-----:R0:W1:Y:S02]  /*62b0*/  SYNCS.PHASECHK.TRANS64.TRYWAIT P0, [R6+URZ], R5 ;  /* 0x00000005060075a7 */ /* 0x001064000800017f */
[----:B-1----:R-:W-:Y:S05]  /*62c0*/  @!P0 NANOSLEEP.SYNCS 0x989680 ;  /* 0x009896800000895d */ /* 0x002fea0003900000 */
[----:B------:R-:W1:Y:S02]  /*62d0*/  @!P0 SYNCS.PHASECHK.TRANS64 P0, [R6+URZ], R5 ;  /* 0x00000005060085a7 */ /* 0x000e64000800007f */
[----:B-1----:R-:W-:Y:S05]  /*62e0*/  @!P0 BRA `(.L_x_118) ;  /* 0xfffffffc00f08947 */ /* 0x002fea000383ffff */
[----:B------:R-:W-:Y:S05]  /*62f0*/  BRA `(.L_x_134) ;  /* 0xfffffff800787947 */ /* 0x000fea000383ffff */
.L_x_119:
[----:B0-----:R0:W1:Y:S02]  /*6300*/  SYNCS.PHASECHK.TRANS64.TRYWAIT P0, [R9+URZ], R4 ;  /* 0x00000004090075a7 */ /* 0x001064000800017f */
[----:B-1----:R-:W-:Y:S05]  /*6310*/  @!P0 NANOSLEEP.SYNCS 0x989680 ;  /* 0x009896800000895d */ /* 0x002fea0003900000 */
[----:B------:R-:W1:Y:S02]  /*6320*/  @!P0 SYNCS.PHASECHK.TRANS64 P0, [R9+URZ], R4 ;  /* 0x00000004090085a7 */ /* 0x000e64000800007f */
[----:B-1----:R-:W-:Y:S05]  /*6330*/  @!P0 BRA `(.L_x_119) ;  /* 0xfffffffc00f08947 */ /* 0x002fea000383ffff */
[----:B------:R-:W-:Y:S05]  /*6340*/  BRA `(.L_x_135) ;  /* 0xfffffff800887947 */ /* 0x000fea000383ffff */
.L_x_120:
[----:B0-----:R0:W1:Y:S02]  /*6350*/  SYNCS.PHASECHK.TRANS64.TRYWAIT P0, [R6+URZ], R5 ;  /* 0x00000005060075a7 */ /* 0x001064000800017f */
[----:B-1----:R-:W-:Y:S05]  /*6360*/  @!P0 NANOSLEEP.SYNCS 0x989680 ;  /* 0x009896800000895d */ /* 0x002fea0003900000 */
[----:B------:R-:W1:Y:S02]  /*6370*/  @!P0 SYNCS.PHASECHK.TRANS64 P0, [R6+URZ], R5 ;  /* 0x00000005060085a7 */ /* 0x000e64000800007f */
[----:B-1----:R-:W-:Y:S05]  /*6380*/  @!P0 BRA `(.L_x_120) ;  /* 0xfffffffc00f08947 */ /* 0x002fea000383ffff */
[----:B------:R-:W-:Y:S05]  /*6390*/  BRA `(.L_x_136) ;  /* 0xfffffff800987947 */ /* 0x000fea000383ffff */
.L_x_121:
[----:B0-----:R0:W1:Y:S02]  /*63a0*/  SYNCS.PHASECHK.TRANS64.TRYWAIT P0, [R9+URZ], R4 ;  /* 0x00000004090075a7 */ /* 0x001064000800017f */
[----:B-1----:R-:W-:Y:S05]  /*63b0*/  @!P0 NANOSLEEP.SYNCS 0x989680 ;  /* 0x009896800000895d */ /* 0x002fea0003900000 */
[----:B------:R-:W1:Y:S02]  /*63c0*/  @!P0 SYNCS.PHASECHK.TRANS64 P0, [R9+URZ], R4 ;  /* 0x00000004090085a7 */ /* 0x000e64000800007f */
[----:B-1----:R-:W-:Y:S05]  /*63d0*/  @!P0 BRA `(.L_x_121) ;  /* 0xfffffffc00f08947 */ /* 0x002fea000383ffff */
[----:B------:R-:W-:Y:S05]  /*63e0*/  BRA `(.L_x_137) ;  /* 0xfffffff800a87947 */ /* 0x000fea000383ffff */
.L_x_122:
[----:B0-----:R0:W1:Y:S02]  /*63f0*/  SYNCS.PHASECHK.TRANS64.TRYWAIT P0, [R6+URZ], R5 ;  /* 0x00000005060075a7 */ /* 0x001064000800017f */
[----:B-1----:R-:W-:Y:S05]  /*6400*/  @!P0 NANOSLEEP.SYNCS 0x989680 ;  /* 0x009896800000895d */ /* 0x002fea0003900000 */
[----:B------:R-:W1:Y:S02]  /*6410*/  @!P0 SYNCS.PHASECHK.TRANS64 P0, [R6+URZ], R5 ;  /* 0x00000005060085a7 */ /* 0x000e64000800007f */
[----:B-1----:R-:W-:Y:S05]  /*6420*/  @!P0 BRA `(.L_x_122) ;  /* 0xfffffffc00f08947 */ /* 0x002fea000383ffff */
[----:B------:R-:W-:Y:S05]  /*6430*/  BRA `(.L_x_138) ;  /* 0xfffffff800b87947 */ /* 0x000fea000383ffff */
.L_x_123:
[----:B-1----:R1:W2:Y:S02]  /*6440*/  SYNCS.PHASECHK.TRANS64.TRYWAIT P0, [R9+URZ], R4 ;  /* 0x00000004090075a7 */ /* 0x0022a4000800017f */
[----:B--2---:R-:W-:Y:S05]  /*6450*/  @!P0 NANOSLEEP.SYNCS 0x989680 ;  /* 0x009896800000895d */ /* 0x004fea0003900000 */
[----:B------:R-:W2:Y:S02]  /*6460*/  @!P0 SYNCS.PHASECHK.TRANS64 P0, [R9+URZ], R4 ;  /* 0x00000004090085a7 */ /* 0x000ea4000800007f */
[----:B--2---:R-:W-:Y:S05]  /*6470*/  @!P0 BRA `(.L_x_123) ;  /* 0xfffffffc00f08947 */ /* 0x004fea000383ffff */
[----:B------:R-:W-:Y:S05]  /*6480*/  BRA `(.L_x_139) ;  /* 0xfffffff800c07947 */ /* 0x000fea000383ffff */
.L_x_140:
[----:B------:R-:W-:-:S00]  /*6490*/  BRA `(.L_x_140) ;  /* 0xfffffffc00fc7947 */ /* 0x000fc0000383ffff */
[----:B------:R-:W-:-:S00]  /*64a0*/  NOP ;  /* 0x0000000000007918 */ /* 0x000fc00000000000 */
        /* <DEDUP_REMOVED lines=13> */
.L_x_141:


//--------------------- .nv.global.init           --------------------------
	.section	.nv.global.init,"aw",@progbits
.nv.global.init:
	.type		$str$22,@object
	.size		$str$22,($str$23 - $str$22)
$str$22:
        /*0000*/ 	.byte	0x6b, 0x5f, 0x74, 0x69, 0x6c, 0x65, 0x5f, 0x63, 0x6f, 0x75, 0x6e, 0x74, 0x20, 0x3e, 0x3d, 0x20
        /*0010*/ 	.byte	0x31, 0x00
	.type		$str$23,@object
	.size		$str$23,(__unnamed_1 - $str$23)
$str$23:
        /*0012*/ 	.byte	0x2f, 0x74, 0x6d, 0x70, 0x2f, 0x63, 0x75, 0x74, 0x6c, 0x61, 0x73, 0x73, 0x5f, 0x73, 0x77, 0x65
        /*0022*/ 	.byte	0x65, 0x70, 0x5f, 0x73, 0x72, 0x63, 0x2f, 0x69, 0x6e, 0x63, 0x6c, 0x75, 0x64, 0x65, 0x2f, 0x63
        /*0032*/ 	.byte	0x75, 0x74, 0x6c, 0x61, 0x73, 0x73, 0x2f, 0x67, 0x65, 0x6d, 0x6d, 0x2f, 0x63, 0x6f, 0x6c, 0x6c
        /*0042*/ 	.byte	0x65, 0x63, 0x74, 0x69, 0x76, 0x65, 0x2f, 0x73, 0x6d, 0x39, 0x30, 0x5f, 0x6d, 0x6d, 0x61, 0x5f
        /*0052*/ 	.byte	0x74, 0x6d, 0x61, 0x5f, 0x67, 0x6d, 0x6d, 0x61, 0x5f, 0x73, 0x73, 0x5f, 0x77, 0x61, 0x72, 0x70
        /*0062*/ 	.byte	0x73, 0x70, 0x65, 0x63, 0x69, 0x61, 0x6c, 0x69, 0x7a, 0x65, 0x64, 0x2e, 0x68, 0x70, 0x70, 0x00
	.type		__unnamed_1,@object
	.size		__unnamed_1,(.L_0 - __unnamed_1)
__unnamed_1:
        /*0072*/ 	.byte	0x76, 0x6f, 0x69, 0x64, 0x20, 0x63, 0x75, 0x74, 0x6c, 0x61, 0x73, 0x73, 0x3a, 0x3a, 0x67, 0x65
        /* <DEDUP_REMOVED lines=180> */
        /*0bc2*/ 	.byte	0x5d, 0x00
.L_0:


//--------------------- .nv.shared._ZN7cutlass13device_kernelINS_4gemm6kernel13GemmUniversalIN4cute5tupleIJiiiiEEENS1_10collective13CollectiveMmaINS1_34MainloopSm90TmaGmmaWarpSpecializedILi9ENS5_IJNS4_1CILi1EEESB_SB_EEENS1_35KernelTmaWarpSpecializedCooperativeEEENS5_IJNSA_ILi128EEENSA_ILi64EEESG_EEENS_10bfloat16_tENS5_IJlSB_lEEESI_SJ_NS4_8TiledMMAINS4_8MMA_AtomIJNS4_4SM904GMMA27MMA_64x64x16_F32BF16BF16_SSILNSN_5MajorE0ELSP_0ELNSN_7ScaleInE1ELSQ_1EEEEEENS4_6LayoutINS5_IJNSA_ILi2EEESB_SB_EEENS5_IJSB_NSA_ILi0EEESW_EEEEENS5_IJNS4_10UnderscoreESZ_SZ_EEEEENS4_13SM90_TMA_LOADENS4_14ComposedLayoutINS4_7SwizzleILi3ELi4ELi3EEENS4_18smem_ptr_flag_bitsILi16EEENST_INS5_IJNSA_ILi8EEESG_EEENS5_IJSG_SB_EEEEEEEvNS4_8identityES12_S1C_vS1D_EENS_8epilogue10collective6detail29Sm90TmaWarpSpecializedAdapterINS1G_15DefaultEpilogueISI_SJ_SJ_NS1F_6thread17LinearCombinationISI_Li1EffLNS1K_9ScaleType4KindE0ELNS_15FloatRoundStyleE2ESI_EENS1_15EpilogueDefaultEEEEEvvEEEEvNT_6ParamsE --------------------------
	.section	.nv.shared._ZN7cutlass13device_kernelINS_4gemm6kernel13GemmUniversalIN4cute5tupleIJiiiiEEENS1_10collective13CollectiveMmaINS1_34MainloopSm90TmaGmmaWarpSpecializedILi9ENS5_IJNS4_1CILi1EEESB_SB_EEENS1_35KernelTmaWarpSpecializedCooperativeEEENS5_IJNSA_ILi128EEENSA_ILi64EEESG_EEENS_10bfloat16_tENS5_IJlSB_lEEESI_SJ_NS4_8TiledMMAINS4_8MMA_AtomIJNS4_4SM904GMMA27MMA_64x64x16_F32BF16BF16_SSILNSN_5MajorE0ELSP_0ELNSN_7ScaleInE1ELSQ_1EEEEEENS4_6LayoutINS5_IJNSA_ILi2EEESB_SB_EEENS5_IJSB_NSA_ILi0EEESW_EEEEENS5_IJNS4_10UnderscoreESZ_SZ_EEEEENS4_13SM90_TMA_LOADENS4_14ComposedLayoutINS4_7SwizzleILi3ELi4ELi3EEENS4_18smem_ptr_flag_bitsILi16EEENST_INS5_IJNSA_ILi8EEESG_EEENS5_IJSG_SB_EEEEEEEvNS4_8identityES12_S1C_vS1D_EENS_8epilogue10collective6detail29Sm90TmaWarpSpecializedAdapterINS1G_15DefaultEpilogueISI_SJ_SJ_NS1F_6thread17LinearCombinationISI_Li1EffLNS1K_9ScaleType4KindE0ELNS_15FloatRoundStyleE2ESI_EENS1_15EpilogueDefaultEEEEEvvEEEEvNT_6ParamsE,"aw",@nobits
	.sectionflags	@""
	.align	16
	.zero		1024


//--------------------- .nv.shared.reserved.0     --------------------------
	.section	.nv.shared.reserved.0,"aw",@nobits
	.weak		__nv_reservedSMEM_offset_0_alias
	.size		__nv_reservedSMEM_offset_0_alias, 0, 0
	.other		__nv_reservedSMEM_offset_0_alias,@"STO_CUDA_RESERVED_SHARED STV_DEFAULT"
__nv_reservedSMEM_offset_0_alias:
	.zero		0


//--------------------- .nv.global                --------------------------
	.section	.nv.global,"aw",@nobits
.nv.global:
	.type		_ZN40_INTERNAL_6d4a9e6a_4_k_cu_1ffe3e7f_204484cute1_E,@object
	.size		_ZN40_INTERNAL_6d4a9e6a_4_k_cu_1ffe3e7f_204484cute1_E,(_ZN40_INTERNAL_6d4a9e6a_4_k_cu_1ffe3e7f_204484cuda3std3__45__cpo6cbeginE - _ZN40_INTERNAL_6d4a9e6a_4_k_cu_1ffe3e7f_204484cute1_E)
_ZN40_INTERNAL_6d4a9e6a_4_k_cu_1ffe3e7f_204484cute1_E:
	.zero		1
	.type		_ZN40_INTERNAL_6d4a9e6a_4_k_cu_1ffe3e7f_204484cuda3std3__45__cpo6cbeginE,@object
	.size		_ZN40_INTERNAL_6d4a9e6a_4_k_cu_1ffe3e7f_204484cuda3std3__45__cpo6cbeginE,(_ZN40_INTERNAL_6d4a9e6a_4_k_cu_1ffe3e7f_204484cuda3std3__48in_placeE - _ZN40_INTERNAL_6d4a9e6a_4_k_cu_1ffe3e7f_204484cuda3std3__45__cpo6cbeginE)
_ZN40_INTERNAL_6d4a9e6a_4_k_cu_1ffe3e7f_204484cuda3std3__45__cpo6cbeginE:
	.zero		1
	.type		_ZN40_INTERNAL_6d4a9e6a_4_k_cu_1ffe3e7f_204484cuda3std3__48in_placeE,@object
	.size		_ZN40_INTERNAL_6d4a9e6a_4_k_cu_1ffe3e7f_204484cuda3std3__48in_placeE,(_ZN40_INTERNAL_6d4a9e6a_4_k_cu_1ffe3e7f_204484cuda3std6ranges3__45__cpo9iter_moveE - _ZN40_INTERNAL_6d4a9e6a_4_k_cu_1ffe3e7f_204484cuda3std3__48in_placeE)
_ZN40_INTERNAL_6d4a9e6a_4_k_cu_1ffe3e7f_204484cuda3std3__48in_placeE:
	.zero		1
	.type		_ZN40_INTERNAL_6d4a9e6a_4_k_cu_1ffe3e7f_204484cuda3std6ranges3__45__cpo9iter_moveE,@object
	.size		_ZN40_INTERNAL_6d4a9e6a_4_k_cu_1ffe3e7f_204484cuda3std6ranges3__45__cpo9iter_moveE,(_ZN40_INTERNAL_6d4a9e6a_4_k_cu_1ffe3e7f_204484cuda3std3__45__cpo5beginE - _ZN40_INTERNAL_6d4a9e6a_4_k_cu_1ffe3e7f_204484cuda3std6ranges3__45__cpo9iter_moveE)
_ZN40_INTERNAL_6d4a9e6a_4_k_cu_1ffe3e7f_204484cuda3std6ranges3__45__cpo9iter_moveE:
	.zero		1
	.type		_ZN40_INTERNAL_6d4a9e6a_4_k_cu_1ffe3e7f_204484cuda3std3__45__cpo5beginE,@object
	.size		_ZN40_INTERNAL_6d4a9e6a_4_k_cu_1ffe3e7f_204484cuda3std3__45__cpo5beginE,(_ZN40_INTERNAL_6d4a9e6a_4_k_cu_1ffe3e7f_204484cuda3std3__442_GLOBAL__N__6d4a9e6a_4_k_cu_1ffe3e7f_204486ignoreE - _ZN40_INTERNAL_6d4a9e6a_4_k_cu_1ffe3e7f_204484cuda3std3__45__cpo5beginE)
_ZN40_INTERNAL_6d4a9e6a_4_k_cu_1ffe3e7f_204484cuda3std3__45__cpo5beginE:
	.zero		1
	.type		_ZN40_INTERNAL_6d4a9e6a_4_k_cu_1ffe3e7f_204484cuda3std3__442_GLOBAL__N__6d4a9e6a_4_k_cu_1ffe3e7f_204486ignoreE,@object
	.size		_ZN40_INTERNAL_6d4a9e6a_4_k_cu_1ffe3e7f_204484cuda3std3__442_GLOBAL__N__6d4a9e6a_4_k_cu_1ffe3e7f_204486ignoreE,(_ZN40_INTERNAL_6d4a9e6a_4_k_cu_1ffe3e7f_204484cute7productE - _ZN40_INTERNAL_6d4a9e6a_4_k_cu_1ffe3e7f_204484cuda3std3__442_GLOBAL__N__6d4a9e6a_4_k_cu_1ffe3e7f_204486ignoreE)
_ZN40_INTERNAL_6d4a9e6a_4_k_cu_1ffe3e7f_204484cuda3std3__442_GLOBAL__N__6d4a9e6a_4_k_cu_1ffe3e7f_204486ignoreE:
	.zero		1
	.type		_ZN40_INTERNAL_6d4a9e6a_4_k_cu_1ffe3e7f_204484cute7productE,@object
	.size		_ZN40_INTERNAL_6d4a9e6a_4_k_cu_1ffe3e7f_204484cute7productE,(_ZN40_INTERNAL_6d4a9e6a_4_k_cu_1ffe3e7f_204484cuda3std3__45__cpo3endE - _ZN40_INTERNAL_6d4a9e6a_4_k_cu_1ffe3e7f_204484cute7productE)
_ZN40_INTERNAL_6d4a9e6a_4_k_cu_1ffe3e7f_204484cute7productE:
	.zero		1
	.type		_ZN40_INTERNAL_6d4a9e6a_4_k_cu_1ffe3e7f_204484cuda3std3__45__cpo3endE,@object
	.size		_ZN40_INTERNAL_6d4a9e6a_4_k_cu_1ffe3e7f_204484cuda3std3__45__cpo3endE,(_ZN40_INTERNAL_6d4a9e6a_4_k_cu_1ffe3e7f_204484cuda3std3__419piecewise_constructE - _ZN40_INTERNAL_6d4a9e6a_4_k_cu_1ffe3e7f_204484cuda3std3__45__cpo3endE)
_ZN40_INTERNAL_6d4a9e6a_4_k_cu_1ffe3e7f_204484cuda3std3__45__cpo3endE:
	.zero		1
	.type		_ZN40_INTERNAL_6d4a9e6a_4_k_cu_1ffe3e7f_204484cuda3std3__419piecewise_constructE,@object
	.size		_ZN40_INTERNAL_6d4a9e6a_4_k_cu_1ffe3e7f_204484cuda3std3__419piecewise_constructE,(_ZN40_INTERNAL_6d4a9e6a_4_k_cu_1ffe3e7f_204484cuda3std3__45__cpo4cendE - _ZN40_INTERNAL_6d4a9e6a_4_k_cu_1ffe3e7f_204484cuda3std3__419piecewise_constructE)
_ZN40_INTERNAL_6d4a9e6a_4_k_cu_1ffe3e7f_204484cuda3std3__419piecewise_constructE:
	.zero		1
	.type		_ZN40_INTERNAL_6d4a9e6a_4_k_cu_1ffe3e7f_204484cuda3std3__45__cpo4cendE,@object
	.size		_ZN40_INTERNAL_6d4a9e6a_4_k_cu_1ffe3e7f_204484cuda3std3__45__cpo4cendE,(_ZN40_INTERNAL_6d4a9e6a_4_k_cu_1ffe3e7f_204484cuda3std6ranges3__45__cpo4swapE - _ZN40_INTERNAL_6d4a9e6a_4_k_cu_1ffe3e7f_204484cuda3std3__45__cpo4cendE)
_ZN40_INTERNAL_6d4a9e6a_4_k_cu_1ffe3e7f_204484cuda3std3__45__cpo4cendE:
	.zero		1
	.type		_ZN40_INTERNAL_6d4a9e6a_4_k_cu_1ffe3e7f_204484cuda3std6ranges3__45__cpo4swapE,@object
	.size		_ZN40_INTERNAL_6d4a9e6a_4_k_cu_1ffe3e7f_204484cuda3std6ranges3__45__cpo4swapE,(.L_8 - _ZN40_INTERNAL_6d4a9e6a_4_k_cu_1ffe3e7f_204484cuda3std6ranges3__45__cpo4swapE)
_ZN40_INTERNAL_6d4a9e6a_4_k_cu_1ffe3e7f_204484cuda3std6ranges3__45__cpo4swapE:
	.zero		1
.L_8:


//--------------------- .nv.constant0._ZN7cutlass13device_kernelINS_4gemm6kernel13GemmUniversalIN4cute5tupleIJiiiiEEENS1_10collective13CollectiveMmaINS1_34MainloopSm90TmaGmmaWarpSpecializedILi9ENS5_IJNS4_1CILi1EEESB_SB_EEENS1_35KernelTmaWarpSpecializedCooperativeEEENS5_IJNSA_ILi128EEENSA_ILi64EEESG_EEENS_10bfloat16_tENS5_IJlSB_lEEESI_SJ_NS4_8TiledMMAINS4_8MMA_AtomIJNS4_4SM904GMMA27MMA_64x64x16_F32BF16BF16_SSILNSN_5MajorE0ELSP_0ELNSN_7ScaleInE1ELSQ_1EEEEEENS4_6LayoutINS5_IJNSA_ILi2EEESB_SB_EEENS5_IJSB_NSA_ILi0EEESW_EEEEENS5_IJNS4_10UnderscoreESZ_SZ_EEEEENS4_13SM90_TMA_LOADENS4_14ComposedLayoutINS4_7SwizzleILi3ELi4ELi3EEENS4_18smem_ptr_flag_bitsILi16EEENST_INS5_IJNSA_ILi8EEESG_EEENS5_IJSG_SB_EEEEEEEvNS4_8identityES12_S1C_vS1D_EENS_8epilogue10collective6detail29Sm90TmaWarpSpecializedAdapterINS1G_15DefaultEpilogueISI_SJ_SJ_NS1F_6thread17LinearCombinationISI_Li1EffLNS1K_9ScaleType4KindE0ELNS_15FloatRoundStyleE2ESI_EENS1_15EpilogueDefaultEEEEEvvEEEEvNT_6ParamsE --------------------------
	.section	.nv.constant0._ZN7cutlass13device_kernelINS_4gemm6kernel13GemmUniversalIN4cute5tupleIJiiiiEEENS1_10collective13CollectiveMmaINS1_34MainloopSm90TmaGmmaWarpSpecializedILi9ENS5_IJNS4_1CILi1EEESB_SB_EEENS1_35KernelTmaWarpSpecializedCooperativeEEENS5_IJNSA_ILi128EEENSA_ILi64EEESG_EEENS_10bfloat16_tENS5_IJlSB_lEEESI_SJ_NS4_8TiledMMAINS4_8MMA_AtomIJNS4_4SM904GMMA27MMA_64x64x16_F32BF16BF16_SSILNSN_5MajorE0ELSP_0ELNSN_7ScaleInE1ELSQ_1EEEEEENS4_6LayoutINS5_IJNSA_ILi2EEESB_SB_EEENS5_IJSB_NSA_ILi0EEESW_EEEEENS5_IJNS4_10UnderscoreESZ_SZ_EEEEENS4_13SM90_TMA_LOADENS4_14ComposedLayoutINS4_7SwizzleILi3ELi4ELi3EEENS4_18smem_ptr_flag_bitsILi16EEENST_INS5_IJNSA_ILi8EEESG_EEENS5_IJSG_SB_EEEEEEEvNS4_8identityES12_S1C_vS1D_EENS_8epilogue10collective6detail29Sm90TmaWarpSpecializedAdapterINS1G_15DefaultEpilogueISI_SJ_SJ_NS1F_6thread17LinearCombinationISI_Li1EffLNS1K_9ScaleType4KindE0ELNS_15FloatRoundStyleE2ESI_EENS1_15EpilogueDefaultEEEEEvvEEEEvNT_6ParamsE,"a",@progbits
	.sectionflags	@""
	.align	4
.nv.constant0._ZN7cutlass13device_kernelINS_4gemm6kernel13GemmUniversalIN4cute5tupleIJiiiiEEENS1_10collective13CollectiveMmaINS1_34MainloopSm90TmaGmmaWarpSpecializedILi9ENS5_IJNS4_1CILi1EEESB_SB_EEENS1_35KernelTmaWarpSpecializedCooperativeEEENS5_IJNSA_ILi128EEENSA_ILi64EEESG_EEENS_10bfloat16_tENS5_IJlSB_lEEESI_SJ_NS4_8TiledMMAINS4_8MMA_AtomIJNS4_4SM904GMMA27MMA_64x64x16_F32BF16BF16_SSILNSN_5MajorE0ELSP_0ELNSN_7ScaleInE1ELSQ_1EEEEEENS4_6LayoutINS5_IJNSA_ILi2EEESB_SB_EEENS5_IJSB_NSA_ILi0EEESW_EEEEENS5_IJNS4_10UnderscoreESZ_SZ_EEEEENS4_13SM90_TMA_LOADENS4_14ComposedLayoutINS4_7SwizzleILi3ELi4ELi3EEENS4_18smem_ptr_flag_bitsILi16EEENST_INS5_IJNSA_ILi8EEESG_EEENS5_IJSG_SB_EEEEEEEvNS4_8identityES12_S1C_vS1D_EENS_8epilogue10collective6detail29Sm90TmaWarpSpecializedAdapterINS1G_15DefaultEpilogueISI_SJ_SJ_NS1F_6thread17LinearCombinationISI_Li1EffLNS1K_9ScaleType4KindE0ELNS_15FloatRoundStyleE2ESI_EENS1_15EpilogueDefaultEEEEEvvEEEEvNT_6ParamsE:
	.zero		1664


//--------------------- SYMBOLS --------------------------

	.type		.nv.reservedSmem.offset0,@object
	.size		.nv.reservedSmem.offset0,0x4
	.type		__assertfail,@function
